def gluon_wgmma(
    a_ptr,
    b_ptr,
    c_ptr,
    M,
    N,
    K,
    stride_am,
    stride_bk,
    stride_cm,
    BLOCK_M: gl.constexpr,
    BLOCK_N: gl.constexpr,
    BLOCK_K: gl.constexpr,
    DTYPE: gl.constexpr,
    A_LAYOUT: gl.constexpr,
    B_LAYOUT: gl.constexpr,
    C_LAYOUT: gl.constexpr,
    B_SHAPE: gl.constexpr,
    TRANS_B: gl.constexpr,
    NUM_BUFFERS: gl.constexpr,
    NUM_WARPS: gl.constexpr,
):
    a_desc = tma.make_tensor_descriptor(
        a_ptr, [M, K], [stride_am, 1], [BLOCK_M, BLOCK_K], A_LAYOUT
    )
    b_desc = tma.make_tensor_descriptor(
        b_ptr,
        [N, K] if TRANS_B else [K, N],
        [stride_bk, 1],
        B_SHAPE,
        B_LAYOUT,
    )
    c_desc = tma.make_tensor_descriptor(
        c_ptr, [M, N], [stride_cm, 1], [BLOCK_M, BLOCK_N], C_LAYOUT
    )

    a_bufs = gl.allocate_shared_memory(
        DTYPE, [NUM_BUFFERS, BLOCK_M, BLOCK_K], A_LAYOUT
    )
    b_bufs = gl.allocate_shared_memory(DTYPE, [NUM_BUFFERS] + B_SHAPE, B_LAYOUT)

    pid_m = gl.program_id(0)
    pid_n = gl.program_id(1)
    off_m = pid_m * BLOCK_M
    off_n = pid_n * BLOCK_N

    mma_layout: gl.constexpr = pick_wgmma_layout(DTYPE, BLOCK_M, BLOCK_N, NUM_WARPS)
    acc = warpgroup_mma_init(
        gl.zeros((BLOCK_M, BLOCK_N), dtype=gl.float32, layout=mma_layout)
    )

    bars = gl.allocate_shared_memory(
        gl.int64, [NUM_BUFFERS, 1], mbarrier.MBarrierLayout()
    )
    for i in gl.static_range(NUM_BUFFERS):
        mbarrier.init(bars.index(i), count=1)
    idx = 0
    phase = 0

    for k in range(0, K, BLOCK_K):
        a = a_bufs.index(idx)
        b = b_bufs.index(idx)
        bar = bars.index(idx)
        mbarrier.expect(bar, a_desc.block_type.nbytes + b_desc.block_type.nbytes)
        tma.async_copy_global_to_shared(a_desc, [off_m, k], bar, a)
        tma.async_copy_global_to_shared(
            b_desc, [off_n, k] if TRANS_B else [k, off_n], bar, b
        )
        mbarrier.wait(bar, phase=phase)

        if TRANS_B:
            b = b.permute((1, 0))
        acc = warpgroup_mma_wait(num_outstanding=0, deps=(acc,))
        acc = warpgroup_mma(a, b, acc, is_async=True)

        idx += 1
        if idx == NUM_BUFFERS:
            idx = 0
            phase ^= 1

    acc = warpgroup_mma_wait(num_outstanding=0, deps=(acc,))
    for i in gl.static_range(NUM_BUFFERS):
        mbarrier.invalidate(bars.index(i))

    c_smem = gl.allocate_shared_memory(DTYPE, [BLOCK_M, BLOCK_N], C_LAYOUT)
    c_smem.store(acc.to(DTYPE))
    fence_async_shared()
    tma.async_copy_shared_to_global(c_desc, [off_m, off_n], c_smem)
    tma.store_wait(pendings=0)

# config = {"BLOCK_K": 32, "BLOCK_M": 128, "BLOCK_N": 256, "arch": "sm_90", "dtype": "fp8e4m3", "num_buffers": 1, "num_warps": 4, "trans_b": 1}
# arch = sm_90


// ===== COMPILED SASS (sm_90a) =====

	.target	sm_90a

	.elftype	@"ET_EXEC"


//--------------------- .note.nv.tkinfo           --------------------------
	.section	.note.nv.tkinfo,"",@"SHT_NOTE"
	.sectionflags	@"SHF_NOTE_NV_TKINFO"
	.tkinfo
        /*0018*/ 	.word	0x00000002
        /*0030*/ 	.string	""
        /*0030*/ 	.string	"ptxas"
        /*0030*/ 	.string	"Cuda compilation tools, release 13.0, V13.0.88"
        /*0030*/ 	.string	"Build cuda_13.0.r13.0/compiler.36424714_0"
        /*0030*/ 	.string	"-v  -suppress-debug-info  -lineinfo  -arch sm_90a "



//--------------------- .note.nv.cuinfo           --------------------------
	.section	.note.nv.cuinfo,"",@"SHT_NOTE"
	.sectionflags	@"SHF_NOTE_NV_CUINFO"
        /*0018*/ 	.short	0x0002
        /*001a*/ 	.short	0x005a
        /*001c*/ 	.short	0x0082
	.zero		2


//--------------------- .nv.info                  --------------------------
	.section	.nv.info,"",@"SHT_CUDA_INFO"
	.align	4


	//----- nvinfo : EIATTR_REGCOUNT
	.align		4
        /*0000*/ 	.byte	0x04, 0x2f
        /*0002*/ 	.short	(.L_1 - .L_0)
	.align		4
.L_0:
        /*0004*/ 	.word	index@(gluon_wgmma)
        /*0008*/ 	.word	0x000000ff


	//----- nvinfo : EIATTR_FRAME_SIZE
	.align		4
.L_1:
        /*000c*/ 	.byte	0x04, 0x11
        /*000e*/ 	.short	(.L_3 - .L_2)
	.align		4
.L_2:
        /*0010*/ 	.word	index@(gluon_wgmma)
        /*0014*/ 	.word	0x00000270


	//----- nvinfo : EIATTR_MIN_STACK_SIZE
	.align		4
.L_3:
        /*0018*/ 	.byte	0x04, 0x12
        /*001a*/ 	.short	(.L_5 - .L_4)
	.align		4
.L_4:
        /*001c*/ 	.word	index@(gluon_wgmma)
        /*0020*/ 	.word	0x00000270
.L_5:


//--------------------- .nv.compat                --------------------------
	.section	.nv.compat,"",@"SHT_CUDA_COMPAT_INFO"
	.align	4
        /*0000*/ 	.byte	0x02, 0x09, 0x01, 0x00, 0x02, 0x02, 0x04, 0x00, 0x02, 0x05, 0x05, 0x00, 0x03, 0x07, 0x01, 0x01
        /*0010*/ 	.byte	0x02, 0x03, 0x03, 0x00, 0x02, 0x06, 0x01, 0x00, 0x04, 0x0b, 0x08, 0x00, 0x00, 0x00, 0x00, 0x00
        /*0020*/ 	.byte	0x00, 0x00, 0x00, 0x00


//--------------------- .nv.info.gluon_wgmma      --------------------------
	.section	.nv.info.gluon_wgmma,"",@"SHT_CUDA_INFO"
	.sectionflags	@""
	.align	4


	//----- nvinfo : EIATTR_CUDA_API_VERSION
	.align		4
        /*0000*/ 	.byte	0x04, 0x37
        /*0002*/ 	.short	(.L_7 - .L_6)
.L_6:
        /*0004*/ 	.word	0x00000082


	//----- nvinfo : EIATTR_KPARAM_INFO
	.align		4
.L_7:
        /*0008*/ 	.byte	0x04, 0x17
        /*000a*/ 	.short	(.L_9 - .L_8)
.L_8:
        /*000c*/ 	.word	0x00000000
        /*0010*/ 	.short	0x000a
        /*0012*/ 	.short	0x0048
        /*0014*/ 	.byte	0x00, 0xf4, 0x21, 0x00


	//----- nvinfo : EIATTR_KPARAM_INFO
	.align		4
.L_9:
        /*0018*/ 	.byte	0x04, 0x17
        /*001a*/ 	.short	(.L_11 - .L_10)
.L_10:
        /*001c*/ 	.word	0x00000000
        /*0020*/ 	.short	0x0009
        /*0022*/ 	.short	0x0040
        /*0024*/ 	.byte	0x00, 0xf4, 0x21, 0x00


	//----- nvinfo : EIATTR_KPARAM_INFO
	.align		4
.L_11:
        /*0028*/ 	.byte	0x04, 0x17
        /*002a*/ 	.short	(.L_13 - .L_12)
.L_12:
        /*002c*/ 	.word	0x00000000
        /*0030*/ 	.short	0x0008
        /*0032*/ 	.short	0x0038
        /*0034*/ 	.byte	0x00, 0xf0, 0x21, 0x00


	//----- nvinfo : EIATTR_KPARAM_INFO
	.align		4
.L_13:
        /*0038*/ 	.byte	0x04, 0x17
        /*003a*/ 	.short	(.L_15 - .L_14)
.L_14:
        /*003c*/ 	.word	0x00000000
        /*0040*/ 	.short	0x0007
        /*0042*/ 	.short	0x0030
        /*0044*/ 	.byte	0x00, 0xf0, 0x21, 0x00


	//----- nvinfo : EIATTR_KPARAM_INFO
	.align		4
.L_15:
        /*0048*/ 	.byte	0x04, 0x17
        /*004a*/ 	.short	(.L_17 - .L_16)
.L_16:
        /*004c*/ 	.word	0x00000000
        /*0050*/ 	.short	0x0006
        /*0052*/ 	.short	0x0028
        /*0054*/ 	.byte	0x00, 0xf0, 0x21, 0x00


	//----- nvinfo : EIATTR_KPARAM_INFO
	.align		4
.L_17:
        /*0058*/ 	.byte	0x04, 0x17
        /*005a*/ 	.short	(.L_19 - .L_18)
.L_18:
        /*005c*/ 	.word	0x00000000
        /*0060*/ 	.short	0x0005
        /*0062*/ 	.short	0x0020
        /*0064*/ 	.byte	0x00, 0xf0, 0x11, 0x00


	//----- nvinfo : EIATTR_KPARAM_INFO
	.align		4
.L_19:
        /*0068*/ 	.byte	0x04, 0x17
        /*006a*/ 	.short	(.L_21 - .L_20)
.L_20:
        /*006c*/ 	.word	0x00000000
        /*0070*/ 	.short	0x0004
        /*0072*/ 	.short	0x001c
        /*0074*/ 	.byte	0x00, 0xf0, 0x11, 0x00


	//----- nvinfo : EIATTR_KPARAM_INFO
	.align		4
.L_21:
        /*0078*/ 	.byte	0x04, 0x17
        /*007a*/ 	.short	(.L_23 - .L_22)
.L_22:
        /*007c*/ 	.word	0x00000000
        /*0080*/ 	.short	0x0003
        /*0082*/ 	.short	0x0018
        /*0084*/ 	.byte	0x00, 0xf0, 0x11, 0x00


	//----- nvinfo : EIATTR_KPARAM_INFO
	.align		4
.L_23:
        /*0088*/ 	.byte	0x04, 0x17
        /*008a*/ 	.short	(.L_25 - .L_24)
.L_24:
        /*008c*/ 	.word	0x00000000
        /*0090*/ 	.short	0x0002
        /*0092*/ 	.short	0x0010
        /*0094*/ 	.byte	0x00, 0xf4, 0x21, 0x00


	//----- nvinfo : EIATTR_KPARAM_INFO
	.align		4
.L_25:
        /*0098*/ 	.byte	0x04, 0x17
        /*009a*/ 	.short	(.L_27 - .L_26)
.L_26:
        /*009c*/ 	.word	0x00000000
        /*00a0*/ 	.short	0x0001
        /*00a2*/ 	.short	0x0008
        /*00a4*/ 	.byte	0x00, 0xf4, 0x21, 0x00


	//----- nvinfo : EIATTR_KPARAM_INFO
	.align		4
.L_27:
        /*00a8*/ 	.byte	0x04, 0x17
        /*00aa*/ 	.short	(.L_29 - .L_28)
.L_28:
        /*00ac*/ 	.word	0x00000000
        /*00b0*/ 	.short	0x0000
        /*00b2*/ 	.short	0x0000
        /*00b4*/ 	.byte	0x00, 0xf4, 0x21, 0x00


	//----- nvinfo : EIATTR_SPARSE_MMA_MASK
	.align		4
.L_29:
        /*00b8*/ 	.byte	0x03, 0x50
        /*00ba*/ 	.short	0x0000


	//----- nvinfo : EIATTR_MAXREG_COUNT
	.align		4
        /*00bc*/ 	.byte	0x03, 0x1b
        /*00be*/ 	.short	0x00ff


	//----- nvinfo : EIATTR_NUM_BARRIERS
	.align		4
        /*00c0*/ 	.byte	0x02, 0x4c
        /*00c2*/ 	.byte	0x01
	.zero		1


	//----- nvinfo : EIATTR_ANNOTATIONS
	.align		4
        /*00c4*/ 	.byte	0x04, 0x55
        /*00c6*/ 	.short	(.L_31 - .L_30)


	//   ....[0]....
.L_30:
        /*00c8*/ 	.word	0x00000001
        /*00cc*/ 	.byte	0xe0, 0x10, 0x00, 0x00, 0x01, 0x00, 0x00, 0x00, 0x20, 0x11, 0x00, 0x00, 0x01, 0x00, 0x00, 0x00
        /* <DEDUP_REMOVED lines=272> */
        /*11dc*/ 	.byte	0x00, 0x41, 0x00, 0x00, 0x01, 0x00, 0x00, 0x00, 0x10, 0x41, 0x00, 0x00


	//----- nvinfo : EIATTR_MERCURY_ISA_VERSION
	.align		4
.L_31:
        /*11e8*/ 	.byte	0x03, 0x5f
        /*11ea*/ 	.short	0x0101


	//----- nvinfo : EIATTR_INT_WARP_WIDE_INSTR_OFFSETS
	.align		4
        /*11ec*/ 	.byte	0x04, 0x31
        /*11ee*/ 	.short	(.L_33 - .L_32)


	//   ....[0]....
.L_32:
        /*11f0*/ 	.word	0x00001db0


	//   ....[1]....
        /*11f4*/ 	.word	0x00001e40


	//   ....[2]....
        /*11f8*/ 	.word	0x00002c30


	//   ....[3]....
        /*11fc*/ 	.word	0x00002c40


	//   ....[4]....
        /*1200*/ 	.word	0x00002c50


	//   ....[5]....
        /*1204*/ 	.word	0x00002c60


	//   ....[6]....
        /*1208*/ 	.word	0x00004350


	//   ....[7]....
        /*120c*/ 	.word	0x00004370


	//----- nvinfo : EIATTR_COOP_GROUP_MASK_REGIDS
	.align		4
.L_33:
        /*1210*/ 	.byte	0x04, 0x29
        /*1212*/ 	.short	(.L_35 - .L_34)


	//   ....[0]....
.L_34:
        /*1214*/ 	.word	0xffffffff


	//   ....[1]....
        /*1218*/ 	.word	0xffffffff


	//   ....[2]....
        /*121c*/ 	.word	0xffffffff


	//----- nvinfo : EIATTR_COOP_GROUP_INSTR_OFFSETS
	.align		4
.L_35:
        /*1220*/ 	.byte	0x04, 0x28
        /*1222*/ 	.short	(.L_37 - .L_36)


	//   ....[0]....
.L_36:
        /*1224*/ 	.word	0x00000150


	//   ....[1]....
        /*1228*/ 	.word	0x00000710


	//   ....[2]....
        /*122c*/ 	.word	0x00000d00


	//----- nvinfo : EIATTR_MBARRIER_INSTR_OFFSETS
	.align		4
.L_37:
        /*1230*/ 	.byte	0x04, 0x39
        /*1232*/ 	.short	(.L_39 - .L_38)


	//   ....[0]....
.L_38:
        /*1234*/ 	.word	0x00001ee0
        /*1238*/ 	.word	0x000000ff
        /*123c*/ 	.word	0x00003000
        /*1240*/ 	.short	0x0100
        /*1242*/ 	.byte	0x08
	.zero		1


	//   ....[1]....
        /*1244*/ 	.word	0x00002d70
        /*1248*/ 	.word	0x000000ff
        /*124c*/ 	.word	0x00003000
        /*1250*/ 	.short	0x010a
        /*1252*/ 	.byte	0x08
	.zero		1


	//   ....[2]....
        /*1254*/ 	.word	0x000038a0
        /*1258*/ 	.word	0x000000ff
        /*125c*/ 	.word	0x00003000
        /*1260*/ 	.short	0x0108
        /*1262*/ 	.byte	0x08
	.zero		1


	//   ....[3]....
        /*1264*/ 	.word	0x00005340
        /*1268*/ 	.word	0x000000ff
        /*126c*/ 	.word	0x00003000
        /*1270*/ 	.short	0x010a
        /*1272*/ 	.byte	0x08
	.zero		1


	//----- nvinfo : EIATTR_NUM_MBARRIERS
	.align		4
.L_39:
        /*1274*/ 	.byte	0x03, 0x38
        /*1276*/ 	.short	0x0001


	//----- nvinfo : EIATTR_EXIT_INSTR_OFFSETS
	.align		4
        /*1278*/ 	.byte	0x04, 0x1c
        /*127a*/ 	.short	(.L_41 - .L_40)


	//   ....[0]....
.L_40:
        /*127c*/ 	.word	0x00005330


	//----- nvinfo : EIATTR_REQNTID
	.align		4
.L_41:
        /*1280*/ 	.byte	0x04, 0x10
        /*1282*/ 	.short	(.L_43 - .L_42)
.L_42:
        /*1284*/ 	.word	0x00000080
        /*1288*/ 	.word	0x00000001
        /*128c*/ 	.word	0x00000001


	//----- nvinfo : EIATTR_CRS_STACK_SIZE
	.align		4
.L_43:
        /*1290*/ 	.byte	0x04, 0x1e
        /*1292*/ 	.short	(.L_45 - .L_44)
.L_44:
        /*1294*/ 	.word	0x00000000


	//----- nvinfo : EIATTR_CBANK_PARAM_SIZE
	.align		4
.L_45:
        /*1298*/ 	.byte	0x03, 0x19
        /*129a*/ 	.short	0x0050


	//----- nvinfo : EIATTR_PARAM_CBANK
	.align		4
        /*129c*/ 	.byte	0x04, 0x0a
        /*129e*/ 	.short	(.L_47 - .L_46)
	.align		4
.L_46:
        /*12a0*/ 	.word	index@(.nv.constant0.gluon_wgmma)
        /*12a4*/ 	.short	0x0210
        /*12a6*/ 	.short	0x0050


	//----- nvinfo : EIATTR_SW_WAR
	.align		4
.L_47:
        /*12a8*/ 	.byte	0x04, 0x36
        /*12aa*/ 	.short	(.L_49 - .L_48)
.L_48:
        /*12ac*/ 	.word	0x00000008
.L_49:


//--------------------- .nv.callgraph             --------------------------
	.section	.nv.callgraph,"",@"SHT_CUDA_CALLGRAPH"
	.align	4
	.sectionentsize	8
	.align		4
        /*0000*/ 	.word	0x00000000
	.align		4
        /*0004*/ 	.word	0xffffffff
	.align		4
        /*0008*/ 	.word	0x00000000
	.align		4
        /*000c*/ 	.word	0xfffffffe
	.align		4
        /*0010*/ 	.word	0x00000000
	.align		4
        /*0014*/ 	.word	0xfffffffd
	.align		4
        /*0018*/ 	.word	0x00000000
	.align		4
        /*001c*/ 	.word	0xfffffffc


//--------------------- .text.gluon_wgmma         --------------------------
	.section	.text.gluon_wgmma,"ax",@progbits
	.align	128
        .global         gluon_wgmma
        .type           gluon_wgmma,@function
        .size           gluon_wgmma,(.L_x_53 - gluon_wgmma)
        .other          gluon_wgmma,@"STO_CUDA_ENTRY STV_DEFAULT"
gluon_wgmma:
.text.gluon_wgmma:
[----:B------:R-:W1:Y:S01]  /*0000*/  LDC R1, c[0x0][0x28] ;  /* 0x00000a00ff017b82 */ /* 0x000e620000000800 */
[----:B------:R-:W2:Y:S07]  /*0010*/  S2R R7, SR_TID.X ;  /* 0x0000000000077919 */ /* 0x000eae0000002100 */
[----:B------:R-:W3:Y:S01]  /*0020*/  S2UR UR4, SR_CgaCtaId ;  /* 0x00000000000479c3 */ /* 0x000ee20000008800 */
[----:B------:R-:W-:Y:S01]  /*0030*/  UMOV UR8, 0x400 ;  /* 0x0000040000087882 */ /* 0x000fe20000000000 */
[----:B------:R-:W-:Y:S01]  /*0040*/  ULDC UR6, c[0x0][0xc] ;  /* 0x0000030000067ab9 */ /* 0x000fe20000000800 */
[----:B------:R-:W-:Y:S01]  /*0050*/  ULDC.64 UR16, c[0x0][0x250] ;  /* 0x0000940000107ab9 */ /* 0x000fe20000000a00 */
[----:B------:R-:W-:Y:S01]  /*0060*/  BSSY B0, `(.L_x_0) ;  /* 0x000001e000007945 */ /* 0x000fe20003800000 */
[----:B-1----:R-:W-:-:S03]  /*0070*/  VIADD R1, R1, 0xfffffd90 ;  /* 0xfffffd9001017836 */ /* 0x002fc60000000000 */
[----:B------:R-:W1:Y:S08]  /*0080*/  LDC R12, c[0x0][0x230] ;  /* 0x00008c00ff0c7b82 */ /* 0x000e700000000800 */
[----:B------:R-:W-:Y:S08]  /*0090*/  S2UR UR26, SR_CTAID.Y ;  /* 0x00000000001a79c3 */ /* 0x000ff00000002600 */
[----:B------:R-:W4:Y:S01]  /*00a0*/  S2UR UR5, SR_CTAID.Z ;  /* 0x00000000000579c3 */ /* 0x000f220000002700 */
[----:B---3--:R-:W-:-:S03]  /*00b0*/  ULEA UR8, UR4, UR8, 0x18 ;  /* 0x0000000804087291 */ /* 0x008fc6000f8ec03f */
[----:B------:R-:W-:Y:S01]  /*00c0*/  ULDC UR4, c[0x0][0x10] ;  /* 0x0000040000047ab9 */ /* 0x000fe20000000800 */
[----:B--2---:R-:W-:-:S03]  /*00d0*/  LOP3.LUT R3, R7, 0x7f, RZ, 0xc0, !PT ;  /* 0x0000007f07037812 */ /* 0x004fc600078ec0ff */
[----:B------:R-:W2:Y:S01]  /*00e0*/  S2UR UR25, SR_CTAID.X ;  /* 0x00000000001979c3 */ /* 0x000ea20000002500 */
[----:B-1----:R-:W-:Y:S01]  /*00f0*/  VIADD R6, R12, 0xffffffff ;  /* 0xffffffff0c067836 */ /* 0x002fe20000000000 */
[C---:B------:R-:W-:Y:S02]  /*0100*/  ISETP.GE.U32.AND P0, PT, R3.reuse, 0x20, PT ;  /* 0x000000200300780c */ /* 0x040fe40003f06070 */
[C---:B------:R-:W-:Y:S02]  /*0110*/  ISETP.NE.U32.AND P2, PT, R3.reuse, RZ, PT ;  /* 0x000000ff0300720c */ /* 0x040fe40003f45070 */
[----:B------:R-:W-:Y:S02]  /*0120*/  LEA R2, R3, UR8, 0x2 ;  /* 0x0000000803027c11 */ /* 0x000fe4000f8e10ff */
[----:B------:R-:W1:Y:S07]  /*0130*/  LDC R8, c[0x0][0x228] ;  /* 0x00008a00ff087b82 */ /* 0x000e6e0000000800 */
[----:B------:R3:W-:Y:S01]  /*0140*/  @!P0 STS [R2], RZ ;  /* 0x000000ff02008388 */ /* 0x0007e20000000800 */
[----:B------:R-:W-:-:S03]  /*0150*/  NOP ;  /* 0x0000000000007918 */ /* 0x000fc60000000000 */
[----:B------:R3:W-:Y:S01]  /*0160*/  @!P2 STS [UR8+0x20], R6 ;  /* 0x00002006ff00a988 */ /* 0x0007e20008000808 */
[----:B----4-:R-:W-:-:S04]  /*0170*/  UIMAD UR4, UR5, UR4, UR26 ;  /* 0x00000004050472a4 */ /* 0x010fc8000f8e021a */
[----:B--2---:R-:W-:-:S04]  /*0180*/  UIMAD UR4, UR4, UR6, UR25 ;  /* 0x00000006040472a4 */ /* 0x004fc8000f8e0219 */
[----:B------:R-:W-:Y:S01]  /*0190*/  UIMAD UR6, UR4, 0x180, URZ ;  /* 0x00000180040678a4 */ /* 0x000fe2000f8e023f */
[----:B-1----:R-:W-:-:S03]  /*01a0*/  VIADD R8, R8, 0xffffffff ;  /* 0xffffffff08087836 */ /* 0x002fc60000000000 */
[----:B------:R-:W-:-:S04]  /*01b0*/  UIADD3 UR24, UP0, UR6, UR16, URZ ;  /* 0x0000001006187290 */ /* 0x000fc8000ff1e03f */
[----:B------:R-:W-:Y:S01]  /*01c0*/  ULEA.HI.X.SX32 UR27, UR6, UR17, 0x1, UP0 ;  /* 0x00000011061b7291 */ /* 0x000fe200080f0e3f */
[----:B---3--:R-:W-:Y:S11]  /*01d0*/  @P2 BRA `(.L_x_1) ;  /* 0x0000000000182947 */ /* 0x008ff60003800000 */
[----:B------:R-:W1:Y:S01]  /*01e0*/  LDS R0, [UR8+0x8] ;  /* 0x00000808ff007984 */ /* 0x000e620008000800 */
[----:B------:R-:W2:Y:S01]  /*01f0*/  LDC.64 R10, c[0x0][0x210] ;  /* 0x00008400ff0a7b82 */ /* 0x000ea20000000a00 */
[----:B------:R-:W-:Y:S02]  /*0200*/  IMAD.MOV.U32 R5, RZ, RZ, 0x70 ;  /* 0x00000070ff057424 */ /* 0x000fe400078e00ff */
[----:B--2---:R2:W-:Y:S03]  /*0210*/  STS.64 [UR8], R10 ;  /* 0x0000000aff007988 */ /* 0x0045e60008000a08 */
[----:B-1----:R-:W-:-:S05]  /*0220*/  LOP3.LUT R0, R0, 0x10, R5, 0xd8, !PT ;  /* 0x0000001000007812 */ /* 0x002fca00078ed805 */
[----:B------:R2:W-:Y:S02]  /*0230*/  STS [UR8+0x8], R0 ;  /* 0x00000800ff007988 */ /* 0x0005e40008000808 */
.L_x_1:
[----:B------:R-:W-:Y:S05]  /*0240*/  BSYNC B0 ;  /* 0x0000000000007941 */ /* 0x000fea0003800000 */
.L_x_0:
[----:B------:R-:W-:Y:S04]  /*0250*/  BSSY B0, `(.L_x_2) ;  /* 0x000000a000007945 */ /* 0x000fe80003800000 */
[----:B------:R-:W-:Y:S05]  /*0260*/  @P2 BRA `(.L_x_3) ;  /* 0x0000000000202947 */ /* 0x000fea0003800000 */
[----:B--2---:R-:W1:Y:S01]  /*0270*/  LDS R0, [UR8+0x34] ;  /* 0x00003408ff007984 */ /* 0x004e620008000800 */
[----:B------:R-:W-:Y:S02]  /*0280*/  IMAD.MOV.U32 R5, RZ, RZ, 0x1f000000 ;  /* 0x1f000000ff057424 */ /* 0x000fe400078e00ff */
[----:B------:R-:W-:Y:S01]  /*0290*/  @!P2 IMAD.MOV.U32 R4, RZ, RZ, 0x7f ;  /* 0x0000007fff04a424 */ /* 0x000fe200078e00ff */
[----:B------:R-:W2:Y:S02]  /*02a0*/  @!P2 LDS R9, [UR8+0x38] ;  /* 0x00003808ff09a984 */ /* 0x000ea40008000800 */
[----:B-1----:R-:W-:Y:S02]  /*02b0*/  LOP3.LUT R0, R0, 0xff000000, R5, 0xb8, !PT ;  /* 0xff00000000007812 */ /* 0x002fe400078eb805 */
[----:B--2---:R-:W-:-:S03]  /*02c0*/  @!P2 LOP3.LUT R4, R9, 0xff, R4, 0xb8, !PT ;  /* 0x000000ff0904a812 */ /* 0x004fc600078eb804 */
[----:B------:R1:W-:Y:S04]  /*02d0*/  STS [UR8+0x34], R0 ;  /* 0x00003400ff007988 */ /* 0x0003e80008000808 */
[----:B------:R1:W-:Y:S02]  /*02e0*/  @!P2 STS [UR8+0x38], R4 ;  /* 0x00003804ff00a988 */ /* 0x0003e40008000808 */
.L_x_3:
[----:B------:R-:W-:Y:S05]  /*02f0*/  BSYNC B0 ;  /* 0x0000000000007941 */ /* 0x000fea0003800000 */
.L_x_2:
[----:B------:R-:W-:Y:S04]  /*0300*/  BSSY B0, `(.L_x_4) ;  /* 0x000000a000007945 */ /* 0x000fe80003800000 */
[----:B------:R-:W-:Y:S05]  /*0310*/  @P2 BRA `(.L_x_5) ;  /* 0x0000000000202947 */ /* 0x000fea0003800000 */
[----:B-12---:R-:W1:Y:S01]  /*0320*/  LDS R0, [UR8+0x1c] ;  /* 0x00001c08ff007984 */ /* 0x006e620008000800 */
[----:B------:R-:W2:Y:S03]  /*0330*/  LDC.64 R10, c[0x0][0x238] ;  /* 0x00008e00ff0a7b82 */ /* 0x000ea60000000a00 */
[----:B------:R3:W-:Y:S01]  /*0340*/  STS [UR8+0x24], R8 ;  /* 0x00002408ff007988 */ /* 0x0007e20008000808 */
[--C-:B--2---:R-:W-:Y:S02]  /*0350*/  SHF.R.U32.HI R5, RZ, 0x4, R11.reuse ;  /* 0x00000004ff057819 */ /* 0x104fe4000001160b */
[----:B------:R-:W-:-:S05]  /*0360*/  SHF.R.U64 R4, R10, 0x4, R11 ;  /* 0x000000040a047819 */ /* 0x000fca000000120b */
[----:B------:R3:W-:Y:S01]  /*0370*/  STS [UR8+0xc], R4 ;  /* 0x00000c04ff007988 */ /* 0x0007e20008000808 */
[----:B-1----:R-:W-:-:S05]  /*0380*/  LOP3.LUT R0, R0, 0xf, R5, 0xb8, !PT ;  /* 0x0000000f00007812 */ /* 0x002fca00078eb805 */
[----:B------:R3:W-:Y:S02]  /*0390*/  STS [UR8+0x1c], R0 ;  /* 0x00001c00ff007988 */ /* 0x0007e40008000808 */
.L_x_5:
[----:B------:R-:W-:Y:S05]  /*03a0*/  BSYNC B0 ;  /* 0x0000000000007941 */ /* 0x000fea0003800000 */
.L_x_4:
[----:B------:R-:W-:Y:S04]  /*03b0*/  BSSY B1, `(.L_x_6) ;  /* 0x000001e000017945 */ /* 0x000fe80003800000 */
[----:B------:R-:W-:Y:S01]  /*03c0*/  BSSY B0, `(.L_x_7) ;  /* 0x0000019000007945 */ /* 0x000fe20003800000 */
[----:B-123--:R-:W-:-:S03]  /*03d0*/  IMAD.MOV.U32 R0, RZ, RZ, RZ ;  /* 0x000000ffff007224 */ /* 0x00efc600078e00ff */
[----:B------:R-:W-:Y:S05]  /*03e0*/  @P2 BRA `(.L_x_8) ;  /* 0x00000000001c2947 */ /* 0x000fea0003800000 */
[----:B------:R-:W1:Y:S02]  /*03f0*/  LDS R4, [UR8+0x34] ;  /* 0x00003408ff047984 */ /* 0x000e640008000800 */
[----:B-1----:R-:W-:-:S05]  /*0400*/  LOP3.LUT R4, R4, 0x7, RZ, 0xb8, !PT ;  /* 0x0000000704047812 */ /* 0x002fca00078eb8ff */
[----:B------:R1:W-:Y:S01]  /*0410*/  STS [UR8+0x34], R4 ;  /* 0x00003404ff007988 */ /* 0x0003e20008000808 */
[----:B------:R-:W-:Y:S05]  /*0420*/  @P2 BRA `(.L_x_9) ;  /* 0x00000000001c2947 */ /* 0x000fea0003800000 */
[----:B-1----:R-:W1:Y:S02]  /*0430*/  LDS R4, [UR8+0x34] ;  /* 0x00003408ff047984 */ /* 0x002e640008000800 */
[----:B-1----:R-:W-:-:S05]  /*0440*/  LOP3.LUT R4, R4, 0x38, RZ, 0xb8, !PT ;  /* 0x0000003804047812 */ /* 0x002fca00078eb8ff */
[----:B------:R1:W-:Y:S02]  /*0450*/  STS [UR8+0x34], R4 ;  /* 0x00003404ff007988 */ /* 0x0003e40008000808 */
.L_x_8:
[----:B------:R-:W-:Y:S05]  /*0460*/  @P2 BRA `(.L_x_10) ;  /* 0x00000000001c2947 */ /* 0x000fea0003800000 */
[----:B-1----:R-:W1:Y:S02]  /*0470*/  LDS R4, [UR8+0x8] ;  /* 0x00000808ff047984 */ /* 0x002e640008000800 */
[----:B-1----:R-:W-:-:S05]  /*0480*/  LOP3.LUT R4, R4, 0x780, RZ, 0xb8, !PT ;  /* 0x0000078004047812 */ /* 0x002fca00078eb8ff */
[----:B------:R2:W-:Y:S02]  /*0490*/  STS [UR8+0x8], R4 ;  /* 0x00000804ff007988 */ /* 0x0005e40008000808 */
.L_x_9:
[----:B------:R-:W-:Y:S05]  /*04a0*/  @P2 BRA `(.L_x_11) ;  /* 0x0000000000282947 */ /* 0x000fea0003800000 */
[----:B-12---:R-:W1:Y:S02]  /*04b0*/  LDS R4, [UR8+0x8] ;  /* 0x00000808ff047984 */ /* 0x006e640008000800 */
[----:B-1----:R-:W-:-:S05]  /*04c0*/  LOP3.LUT R4, R4, 0x1800, RZ, 0xb8, !PT ;  /* 0x0000180004047812 */ /* 0x002fca00078eb8ff */
[----:B------:R2:W-:Y:S02]  /*04d0*/  STS [UR8+0x8], R4 ;  /* 0x00000804ff007988 */ /* 0x0005e40008000808 */
.L_x_10:
[----:B------:R-:W-:Y:S05]  /*04e0*/  @P2 BREAK B0 ;  /* 0x0000000000002942 */ /* 0x000fea0003800000 */
[----:B------:R-:W-:Y:S05]  /*04f0*/  @P2 BRA `(.L_x_12) ;  /* 0x0000000000242947 */ /* 0x000fea0003800000 */
[----:B------:R-:W3:Y:S01]  /*0500*/  LDS R5, [UR8+0x8] ;  /* 0x00000808ff057984 */ /* 0x000ee20008000800 */
[----:B-12---:R-:W-:-:S05]  /*0510*/  IMAD.MOV.U32 R4, RZ, RZ, 0x6000 ;  /* 0x00006000ff047424 */ /* 0x006fca00078e00ff */
[----:B---3--:R-:W-:-:S04]  /*0520*/  LOP3.LUT R4, R5, 0x2000, R4, 0xd8, !PT ;  /* 0x0000200005047812 */ /* 0x008fc800078ed804 */
[----:B------:R-:W-:-:S05]  /*0530*/  LOP3.LUT R4, R4, 0x400000, RZ, 0xb8, !PT ;  /* 0x0040000004047812 */ /* 0x000fca00078eb8ff */
[----:B------:R3:W-:Y:S02]  /*0540*/  STS [UR8+0x8], R4 ;  /* 0x00000804ff007988 */ /* 0x0007e40008000808 */
.L_x_11:
[----:B------:R-:W-:Y:S05]  /*0550*/  BSYNC B0 ;  /* 0x0000000000007941 */ /* 0x000fea0003800000 */
.L_x_7:
[----:B-123--:R-:W1:Y:S02]  /*0560*/  @!P2 LDS R4, [UR8+0x8] ;  /* 0x00000808ff04a984 */ /* 0x00ee640008000800 */
[----:B-1----:R-:W-:-:S05]  /*0570*/  @!P2 LOP3.LUT R4, R4, 0x8000, RZ, 0xb8, !PT ;  /* 0x000080000404a812 */ /* 0x002fca00078eb8ff */
[----:B------:R3:W-:Y:S02]  /*0580*/  @!P2 STS [UR8+0x8], R4 ;  /* 0x00000804ff00a988 */ /* 0x0007e40008000808 */
.L_x_12:
[----:B------:R-:W-:Y:S05]  /*0590*/  BSYNC B1 ;  /* 0x0000000000017941 */ /* 0x000fea0003800000 */
.L_x_6:
[----:B------:R-:W-:Y:S05]  /*05a0*/  WARPSYNC.ALL ;  /* 0x0000000000007948 */ /* 0x000fea0003800000 */
[----:B------:R-:W-:Y:S05]  /*05b0*/  @P0 BRA `(.L_x_13) ;  /* 0x0000000000300947 */ /* 0x000fea0003800000 */
[----:B-123--:R-:W1:Y:S01]  /*05c0*/  S2R R4, SR_LANEID ;  /* 0x0000000000047919 */ /* 0x00ee620000000000 */
[----:B------:R-:W-:Y:S05]  /*05d0*/  WARPSYNC.ALL ;  /* 0x0000000000007948 */ /* 0x000fea0003800000 */
[----:B-1----:R-:W-:-:S05]  /*05e0*/  IMAD.SHL.U32 R9, R4, 0x4, RZ ;  /* 0x0000000404097824 */ /* 0x002fca00078e00ff */
[----:B------:R-:W1:Y:S01]  /*05f0*/  LDS R11, [R9+UR8] ;  /* 0x00000008090b7984 */ /* 0x000e620008000800 */
[----:B------:R-:W-:Y:S01]  /*0600*/  IADD3 R4, P1, R9, UR24, RZ ;  /* 0x0000001809047c10 */ /* 0x000fe2000ff3e0ff */
[----:B------:R-:W-:-:S04]  /*0610*/  UMOV UR4, UR24 ;  /* 0x0000001800047c82 */ /* 0x000fc80008000000 */
[----:B------:R-:W-:Y:S01]  /*0620*/  IMAD.X R5, RZ, RZ, UR27, P1 ;  /* 0x0000001bff057e24 */ /* 0x000fe200088e06ff */
[----:B------:R-:W-:-:S04]  /*0630*/  UMOV UR5, UR27 ;  /* 0x0000001b00057c82 */ /* 0x000fc80008000000 */
[----:B-1----:R4:W5:Y:S01]  /*0640*/  ATOMG.E.EXCH.STRONG.GPU PT, RZ, [R4], R11 ;  /* 0x0000000b04ff73a8 */ /* 0x00296200041ee100 */
[----:B------:R-:W-:-:S04]  /*0650*/  DEPBAR {5,4,3,2,1,0} ;  /* 0x0000003f0000791a */ /* 0x000fc80000000000 */
[----:B------:R4:W-:Y:S01]  /*0660*/  UTMACCTL.IV [UR4] ;  /* 0x00000000040079b9 */ /* 0x0009e20008000000 */
[----:B------:R-:W-:Y:S01]  /*0670*/  NOP ;  /* 0x0000000000007918 */ /* 0x000fe20000000000 */
.L_x_13:
[----:B------:R-:W-:Y:S05]  /*0680*/  @P0 BRA `(.L_x_14) ;  /* 0x00000000000c0947 */ /* 0x000fea0003800000 */
[----:B------:R0:W-:Y:S01]  /*0690*/  UTMACMDFLUSH ;  /* 0x00000000000079b7 */ /* 0x0001e20000000000 */
[----:B------:R-:W-:Y:S05]  /*06a0*/  @P0 BRA `(.L_x_14) ;  /* 0x0000000000040947 */ /* 0x000fea0003800000 */
[----:B------:R-:W-:-:S04]  /*06b0*/  DEPBAR.LE SB0, 0x0 ;  /* 0x000080000000791a */ /* 0x000fc80000000000 */
.L_x_14:
[----:B------:R-:W-:Y:S05]  /*06c0*/  WARPSYNC.ALL ;  /* 0x0000000000007948 */ /* 0x000fea0003800000 */
[----:B-----5:R-:W-:Y:S06]  /*06d0*/  BAR.SYNC.DEFER_BLOCKING 0x0 ;  /* 0x0000000000007b1d */ /* 0x020fec0000010000 */
[----:B------:R-:W-:Y:S02]  /*06e0*/  BSSY B1, `(.L_x_15) ;  /* 0x000000b000017945 */ /* 0x000fe40003800000 */
[----:B------:R-:W-:Y:S06]  /*06f0*/  BAR.SYNC.DEFER_BLOCKING 0x0 ;  /* 0x0000000000007b1d */ /* 0x000fec0000010000 */
[----:B------:R1:W-:Y:S01]  /*0700*/  @!P0 STS [R2], RZ ;  /* 0x000000ff02008388 */ /* 0x0003e20000000800 */
[----:B------:R-:W-:Y:S01]  /*0710*/  NOP ;  /* 0x0000000000007918 */ /* 0x000fe20000000000 */
[----:B------:R-:W-:Y:S05]  /*0720*/  @P2 BRA `(.L_x_16) ;  /* 0x0000000000182947 */ /* 0x000fea0003800000 */
[----:B-1234-:R-:W1:Y:S01]  /*0730*/  LDS R4, [UR8+0x8] ;  /* 0x00000808ff047984 */ /* 0x01ee620008000800 */
[----:B------:R-:W2:Y:S01]  /*0740*/  LDC.64 R10, c[0x0][0x218] ;  /* 0x00008600ff0a7b82 */ /* 0x000ea20000000a00 */
[----:B------:R-:W-:Y:S02]  /*0750*/  IMAD.MOV.U32 R5, RZ, RZ, 0x70 ;  /* 0x00000070ff057424 */ /* 0x000fe400078e00ff */
[----:B--2---:R2:W-:Y:S03]  /*0760*/  STS.64 [UR8], R10 ;  /* 0x0000000aff007988 */ /* 0x0045e60008000a08 */
[----:B-1----:R-:W-:-:S05]  /*0770*/  LOP3.LUT R4, R4, 0x10, R5, 0xd8, !PT ;  /* 0x0000001004047812 */ /* 0x002fca00078ed805 */
[----:B------:R2:W-:Y:S02]  /*0780*/  STS [UR8+0x8], R4 ;  /* 0x00000804ff007988 */ /* 0x0005e40008000808 */
.L_x_16:
[----:B----4-:R-:W-:Y:S05]  /*0790*/  BSYNC B1 ;  /* 0x0000000000017941 */ /* 0x010fea0003800000 */
.L_x_15:
[----:B------:R-:W-:Y:S04]  /*07a0*/  BSSY B2, `(.L_x_17) ;  /* 0x000000f000027945 */ /* 0x000fe80003800000 */
[----:B------:R-:W-:Y:S04]  /*07b0*/  BSSY B1, `(.L_x_18) ;  /* 0x000000c000017945 */ /* 0x000fe80003800000 */
[----:B------:R-:W-:Y:S05]  /*07c0*/  @P2 BRA `(.L_x_19) ;  /* 0x0000000000282947 */ /* 0x000fea0003800000 */
[----:B-123--:R-:W1:Y:S01]  /*07d0*/  LDS R4, [UR8+0x34] ;  /* 0x00003408ff047984 */ /* 0x00ee620008000800 */
[----:B------:R-:W-:Y:S01]  /*07e0*/  IMAD.MOV.U32 R5, RZ, RZ, 0x1f000000 ;  /* 0x1f000000ff057424 */ /* 0x000fe200078e00ff */
[----:B------:R-:W-:Y:S05]  /*07f0*/  @P2 BREAK B1 ;  /* 0x0000000000012942 */ /* 0x000fea0003800000 */
[----:B-1----:R-:W-:-:S05]  /*0800*/  LOP3.LUT R4, R4, 0xff000000, R5, 0xb8, !PT ;  /* 0xff00000004047812 */ /* 0x002fca00078eb805 */
[----:B------:R1:W-:Y:S01]  /*0810*/  STS [UR8+0x34], R4 ;  /* 0x00003404ff007988 */ /* 0x0003e20008000808 */
[----:B------:R-:W-:Y:S05]  /*0820*/  @P2 BRA `(.L_x_20) ;  /* 0x0000000000182947 */ /* 0x000fea0003800000 */
[----:B------:R-:W2:Y:S01]  /*0830*/  LDS R5, [UR8+0x38] ;  /* 0x00003808ff057984 */ /* 0x000ea20008000800 */
[----:B-1----:R-:W-:-:S05]  /*0840*/  IMAD.MOV.U32 R4, RZ, RZ, 0xff ;  /* 0x000000ffff047424 */ /* 0x002fca00078e00ff */
[----:B--2---:R-:W-:-:S05]  /*0850*/  LOP3.LUT R4, R5, 0xff, R4, 0xb8, !PT ;  /* 0x000000ff05047812 */ /* 0x004fca00078eb804 */
[----:B------:R4:W-:Y:S02]  /*0860*/  STS [UR8+0x38], R4 ;  /* 0x00003804ff007988 */ /* 0x0009e40008000808 */
.L_x_19:
[----:B------:R-:W-:Y:S05]  /*0870*/  BSYNC B1 ;  /* 0x0000000000017941 */ /* 0x000fea0003800000 */
.L_x_18:
[----:B------:R1:W-:Y:S02]  /*0880*/  @!P2 STS [UR8+0x20], R6 ;  /* 0x00002006ff00a988 */ /* 0x0003e40008000808 */
.L_x_20:
[----:B------:R-:W-:Y:S05]  /*0890*/  BSYNC B2 ;  /* 0x0000000000027941 */ /* 0x000fea0003800000 */
.L_x_17:
[----:B------:R-:W-:Y:S05]  /*08a0*/  WARPSYNC.ALL ;  /* 0x0000000000007948 */ /* 0x000fea0003800000 */
[----:B-1----:R-:W1:Y:S01]  /*08b0*/  LDC R6, c[0x0][0x22c] ;  /* 0x00008b00ff067b82 */ /* 0x002e620000000800 */
[----:B------:R-:W-:Y:S01]  /*08c0*/  BSSY B2, `(.L_x_21) ;  /* 0x000000b000027945 */ /* 0x000fe20003800000 */
[----:B-1----:R-:W-:-:S03]  /*08d0*/  VIADD R6, R6, 0xffffffff ;  /* 0xffffffff06067836 */ /* 0x002fc60000000000 */
[----:B------:R-:W-:Y:S05]  /*08e0*/  @P2 BRA `(.L_x_22) ;  /* 0x0000000000202947 */ /* 0x000fea0003800000 */
[----:B--234-:R-:W1:Y:S01]  /*08f0*/  LDS R4, [UR8+0x1c] ;  /* 0x00001c08ff047984 */ /* 0x01ce620008000800 */
[----:B------:R-:W2:Y:S03]  /*0900*/  LDC.64 R10, c[0x0][0x240] ;  /* 0x00009000ff0a7b82 */ /* 0x000ea60000000a00 */
[----:B------:R3:W-:Y:S01]  /*0910*/  STS [UR8+0x24], R6 ;  /* 0x00002406ff007988 */ /* 0x0007e20008000808 */
[--C-:B--2---:R-:W-:Y:S02]  /*0920*/  SHF.R.U32.HI R9, RZ, 0x4, R11.reuse ;  /* 0x00000004ff097819 */ /* 0x104fe4000001160b */
[----:B------:R-:W-:-:S05]  /*0930*/  SHF.R.U64 R5, R10, 0x4, R11 ;  /* 0x000000040a057819 */ /* 0x000fca000000120b */
[----:B------:R3:W-:Y:S01]  /*0940*/  STS [UR8+0xc], R5 ;  /* 0x00000c05ff007988 */ /* 0x0007e20008000808 */
[----:B-1----:R-:W-:-:S05]  /*0950*/  LOP3.LUT R4, R4, 0xf, R9, 0xb8, !PT ;  /* 0x0000000f04047812 */ /* 0x002fca00078eb809 */
[----:B------:R3:W-:Y:S02]  /*0960*/  STS [UR8+0x1c], R4 ;  /* 0x00001c04ff007988 */ /* 0x0007e40008000808 */
.L_x_22:
[----:B------:R-:W-:Y:S05]  /*0970*/  BSYNC B2 ;  /* 0x0000000000027941 */ /* 0x000fea0003800000 */
.L_x_21:
[----:B------:R-:W-:Y:S04]  /*0980*/  BSSY B3, `(.L_x_23) ;  /* 0x000001d000037945 */ /* 0x000fe80003800000 */
[----:B------:R-:W-:Y:S04]  /*0990*/  BSSY B2, `(.L_x_24) ;  /* 0x0000018000027945 */ /* 0x000fe80003800000 */
[----:B------:R-:W-:Y:S05]  /*09a0*/  @P2 BRA `(.L_x_25) ;  /* 0x00000000001c2947 */ /* 0x000fea0003800000 */
[----:B--234-:R-:W1:Y:S02]  /*09b0*/  LDS R4, [UR8+0x34] ;  /* 0x00003408ff047984 */ /* 0x01ce640008000800 */
[----:B-1----:R-:W-:-:S05]  /*09c0*/  LOP3.LUT R4, R4, 0x7, RZ, 0xb8, !PT ;  /* 0x0000000704047812 */ /* 0x002fca00078eb8ff */
[----:B------:R1:W-:Y:S01]  /*09d0*/  STS [UR8+0x34], R4 ;  /* 0x00003404ff007988 */ /* 0x0003e20008000808 */
[----:B------:R-:W-:Y:S05]  /*09e0*/  @P2 BRA `(.L_x_26) ;  /* 0x00000000001c2947 */ /* 0x000fea0003800000 */
[----:B-1----:R-:W1:Y:S02]  /*09f0*/  LDS R4, [UR8+0x34] ;  /* 0x00003408ff047984 */ /* 0x002e640008000800 */
[----:B-1----:R-:W-:-:S05]  /*0a00*/  LOP3.LUT R4, R4, 0x38, RZ, 0xb8, !PT ;  /* 0x0000003804047812 */ /* 0x002fca00078eb8ff */
[----:B------:R1:W-:Y:S02]  /*0a10*/  STS [UR8+0x34], R4 ;  /* 0x00003404ff007988 */ /* 0x0003e40008000808 */
.L_x_25:
[----:B------:R-:W-:Y:S05]  /*0a20*/  @P2 BRA `(.L_x_27) ;  /* 0x00000000001c2947 */ /* 0x000fea0003800000 */
[----:B-1234-:R-:W1:Y:S02]  /*0a30*/  LDS R4, [UR8+0x8] ;  /* 0x00000808ff047984 */ /* 0x01ee640008000800 */
[----:B-1----:R-:W-:-:S05]  /*0a40*/  LOP3.LUT R4, R4, 0x780, RZ, 0xb8, !PT ;  /* 0x0000078004047812 */ /* 0x002fca00078eb8ff */
[----:B------:R2:W-:Y:S02]  /*0a50*/  STS [UR8+0x8], R4 ;  /* 0x00000804ff007988 */ /* 0x0005e40008000808 */
.L_x_26:
[----:B------:R-:W-:Y:S05]  /*0a60*/  @P2 BRA `(.L_x_28) ;  /* 0x0000000000282947 */ /* 0x000fea0003800000 */
[----:B-12---:R-:W1:Y:S02]  /*0a70*/  LDS R4, [UR8+0x8] ;  /* 0x00000808ff047984 */ /* 0x006e640008000800 */
[----:B-1----:R-:W-:-:S05]  /*0a80*/  LOP3.LUT R4, R4, 0x1800, RZ, 0xb8, !PT ;  /* 0x0000180004047812 */ /* 0x002fca00078eb8ff */
[----:B------:R1:W-:Y:S02]  /*0a90*/  STS [UR8+0x8], R4 ;  /* 0x00000804ff007988 */ /* 0x0003e40008000808 */
.L_x_27:
[----:B------:R-:W-:Y:S05]  /*0aa0*/  @P2 BREAK B2 ;  /* 0x0000000000022942 */ /* 0x000fea0003800000 */
[----:B------:R-:W-:Y:S05]  /*0ab0*/  @P2 BRA `(.L_x_29) ;  /* 0x0000000000242947 */ /* 0x000fea0003800000 */
[----:B-1234-:R-:W1:Y:S01]  /*0ac0*/  LDS R4, [UR8+0x8] ;  /* 0x00000808ff047984 */ /* 0x01ee620008000800 */
[----:B------:R-:W-:-:S05]  /*0ad0*/  IMAD.MOV.U32 R5, RZ, RZ, 0x6000 ;  /* 0x00006000ff057424 */ /* 0x000fca00078e00ff */
[----:B-1----:R-:W-:-:S04]  /*0ae0*/  LOP3.LUT R4, R4, 0x2000, R5, 0xd8, !PT ;  /* 0x0000200004047812 */ /* 0x002fc800078ed805 */
[----:B------:R-:W-:-:S05]  /*0af0*/  LOP3.LUT R4, R4, 0x400000, RZ, 0xb8, !PT ;  /* 0x0040000004047812 */ /* 0x000fca00078eb8ff */
[----:B------:R3:W-:Y:S02]  /*0b00*/  STS [UR8+0x8], R4 ;  /* 0x00000804ff007988 */ /* 0x0007e40008000808 */
.L_x_28:
[----:B------:R-:W-:Y:S05]  /*0b10*/  BSYNC B2 ;  /* 0x0000000000027941 */ /* 0x000fea0003800000 */
.L_x_24:
[----:B-123--:R-:W1:Y:S02]  /*0b20*/  @!P2 LDS R4, [UR8+0x8] ;  /* 0x00000808ff04a984 */ /* 0x00ee640008000800 */
[----:B-1----:R-:W-:-:S05]  /*0b30*/  @!P2 LOP3.LUT R4, R4, 0x8000, RZ, 0xb8, !PT ;  /* 0x000080000404a812 */ /* 0x002fca00078eb8ff */
[----:B------:R1:W-:Y:S02]  /*0b40*/  @!P2 STS [UR8+0x8], R4 ;  /* 0x00000804ff00a988 */ /* 0x0003e40008000808 */
.L_x_29:
[----:B------:R-:W-:Y:S05]  /*0b50*/  BSYNC B3 ;  /* 0x0000000000037941 */ /* 0x000fea0003800000 */
.L_x_23:
[----:B------:R-:W-:Y:S05]  /*0b60*/  WARPSYNC.ALL ;  /* 0x0000000000007948 */ /* 0x000fea0003800000 */
[----:B------:R-:W-:-:S04]  /*0b70*/  UIADD3 UR4, UR6, 0x80, URZ ;  /* 0x0000008006047890 */ /* 0x000fc8000fffe03f */
[----:B------:R-:W-:-:S04]  /*0b80*/  UIADD3 UR18, UP0, UR4, UR16, URZ ;  /* 0x0000001004127290 */ /* 0x000fc8000ff1e03f */
[----:B------:R-:W-:Y:S01]  /*0b90*/  ULEA.HI.X.SX32 UR19, UR4, UR17, 0x1, UP0 ;  /* 0x0000001104137291 */ /* 0x000fe200080f0e3f */
[----:B------:R-:W-:Y:S11]  /*0ba0*/  @P0 BRA `(.L_x_30) ;  /* 0x0000000000300947 */ /* 0x000ff60003800000 */
[----:B-1234-:R-:W1:Y:S01]  /*0bb0*/  S2R R4, SR_LANEID ;  /* 0x0000000000047919 */ /* 0x01ee620000000000 */
        /* <DEDUP_REMOVED lines=11> */
.L_x_30:
[----:B------:R-:W-:Y:S05]  /*0c70*/  @P0 BRA `(.L_x_31) ;  /* 0x00000000000c0947 */ /* 0x000fea0003800000 */
[----:B------:R0:W-:Y:S01]  /*0c80*/  UTMACMDFLUSH ;  /* 0x00000000000079b7 */ /* 0x0001e20000000000 */
[----:B------:R-:W-:Y:S05]  /*0c90*/  @P0 BRA `(.L_x_31) ;  /* 0x0000000000040947 */ /* 0x000fea0003800000 */
[----:B------:R-:W-:-:S04]  /*0ca0*/  DEPBAR.LE SB0, 0x0 ;  /* 0x000080000000791a */ /* 0x000fc80000000000 */
.L_x_31:
[----:B------:R-:W-:Y:S05]  /*0cb0*/  WARPSYNC.ALL ;  /* 0x0000000000007948 */ /* 0x000fea0003800000 */
[----:B-----5:R-:W-:Y:S06]  /*0cc0*/  BAR.SYNC.DEFER_BLOCKING 0x0 ;  /* 0x0000000000007b1d */ /* 0x020fec0000010000 */
[----:B------:R-:W-:Y:S02]  /*0cd0*/  BSSY B3, `(.L_x_32) ;  /* 0x000000b000037945 */ /* 0x000fe40003800000 */
[----:B------:R-:W-:Y:S06]  /*0ce0*/  BAR.SYNC.DEFER_BLOCKING 0x0 ;  /* 0x0000000000007b1d */ /* 0x000fec0000010000 */
[----:B------:R1:W-:Y:S01]  /*0cf0*/  @!P0 STS [R2], RZ ;  /* 0x000000ff02008388 */ /* 0x0003e20000000800 */
[----:B------:R-:W-:Y:S01]  /*0d00*/  NOP ;  /* 0x0000000000007918 */ /* 0x000fe20000000000 */
[----:B------:R-:W-:Y:S05]  /*0d10*/  @P2 BRA `(.L_x_33) ;  /* 0x0000000000182947 */ /* 0x000fea0003800000 */
[----:B-1----:R-:W1:Y:S01]  /*0d20*/  LDS R2, [UR8+0x8] ;  /* 0x00000808ff027984 */ /* 0x002e620008000800 */
[----:B--2---:R-:W2:Y:S01]  /*0d30*/  LDC.64 R10, c[0x0][0x220] ;  /* 0x00008800ff0a7b82 */ /* 0x004ea20000000a00 */
[----:B---3--:R-:W-:Y:S02]  /*0d40*/  IMAD.MOV.U32 R5, RZ, RZ, 0x70 ;  /* 0x00000070ff057424 */ /* 0x008fe400078e00ff */
[----:B--2---:R2:W-:Y:S03]  /*0d50*/  STS.64 [UR8], R10 ;  /* 0x0000000aff007988 */ /* 0x0045e60008000a08 */
[----:B-1----:R-:W-:-:S05]  /*0d60*/  LOP3.LUT R2, R2, 0x10, R5, 0xd8, !PT ;  /* 0x0000001002027812 */ /* 0x002fca00078ed805 */
[----:B------:R2:W-:Y:S02]  /*0d70*/  STS [UR8+0x8], R2 ;  /* 0x00000802ff007988 */ /* 0x0005e40008000808 */
.L_x_33:
[----:B-1----:R-:W-:Y:S05]  /*0d80*/  BSYNC B3 ;  /* 0x0000000000037941 */ /* 0x002fea0003800000 */
.L_x_32:
[----:B------:R-:W-:Y:S04]  /*0d90*/  BSSY B3, `(.L_x_34) ;  /* 0x0000033000037945 */ /* 0x000fe80003800000 */
[----:B------:R-:W-:Y:S04]  /*0da0*/  BSSY B4, `(.L_x_35) ;  /* 0x000002e000047945 */ /* 0x000fe80003800000 */
[----:B------:R-:W-:Y:S05]  /*0db0*/  @P2 BRA `(.L_x_36) ;  /* 0x0000000000242947 */ /* 0x000fea0003800000 */
[----:B--2---:R-:W1:Y:S01]  /*0dc0*/  LDS R2, [UR8+0x34] ;  /* 0x00003408ff027984 */ /* 0x004e620008000800 */
[----:B---3--:R-:W-:-:S05]  /*0dd0*/  IMAD.MOV.U32 R5, RZ, RZ, 0x7f000000 ;  /* 0x7f000000ff057424 */ /* 0x008fca00078e00ff */
[----:B-1----:R-:W-:-:S05]  /*0de0*/  LOP3.LUT R2, R2, 0xff000000, R5, 0xb8, !PT ;  /* 0xff00000002027812 */ /* 0x002fca00078eb805 */
[----:B------:R1:W-:Y:S01]  /*0df0*/  STS [UR8+0x34], R2 ;  /* 0x00003402ff007988 */ /* 0x0003e20008000808 */
[----:B------:R-:W-:Y:S05]  /*0e00*/  @P2 BRA `(.L_x_37) ;  /* 0x0000000000182947 */ /* 0x000fea0003800000 */
[----:B-1----:R-:W1:Y:S01]  /*0e10*/  LDS R2, [UR8+0x38] ;  /* 0x00003808ff027984 */ /* 0x002e620008000800 */
[----:B------:R-:W-:-:S05]  /*0e20*/  IMAD.MOV.U32 R5, RZ, RZ, 0x7f ;  /* 0x0000007fff057424 */ /* 0x000fca00078e00ff */
[----:B-1----:R-:W-:-:S05]  /*0e30*/  LOP3.LUT R2, R2, 0xff, R5, 0xb8, !PT ;  /* 0x000000ff02027812 */ /* 0x002fca00078eb805 */
[----:B------:R1:W-:Y:S02]  /*0e40*/  STS [UR8+0x38], R2 ;  /* 0x00003802ff007988 */ /* 0x0003e40008000808 */
.L_x_36:
[----:B------:R-:W-:Y:S05]  /*0e50*/  @P2 BRA `(.L_x_38) ;  /* 0x00000000000c2947 */ /* 0x000fea0003800000 */
[----:B------:R1:W-:Y:S02]  /*0e60*/  STS [UR8+0x20], R6 ;  /* 0x00002006ff007988 */ /* 0x0003e40008000808 */
.L_x_37:
[----:B------:R-:W-:Y:S05]  /*0e70*/  @P2 BRA `(.L_x_39) ;  /* 0x0000000000242947 */ /* 0x000fea0003800000 */
[----:B------:R1:W-:Y:S02]  /*0e80*/  STS [UR8+0x24], R8 ;  /* 0x00002408ff007988 */ /* 0x0003e40008000808 */
.L_x_38:
[----:B------:R-:W-:Y:S05]  /*0e90*/  @P2 BRA `(.L_x_40) ;  /* 0x00000000002c2947 */ /* 0x000fea0003800000 */
[----:B-12---:R-:W1:Y:S01]  /*0ea0*/  LDS R2, [UR8+0x1c] ;  /* 0x00001c08ff027984 */ /* 0x006e620008000800 */
[----:B------:R-:W3:Y:S02]  /*0eb0*/  LDC.64 R8, c[0x0][0x248] ;  /* 0x00009200ff087b82 */ /* 0x000ee40000000a00 */
[--C-:B---3--:R-:W-:Y:S02]  /*0ec0*/  SHF.R.U32.HI R5, RZ, 0x4, R9.reuse ;  /* 0x00000004ff057819 */ /* 0x108fe40000011609 */
[----:B----4-:R-:W-:-:S05]  /*0ed0*/  SHF.R.U64 R4, R8, 0x4, R9 ;  /* 0x0000000408047819 */ /* 0x010fca0000001209 */
[----:B------:R2:W-:Y:S01]  /*0ee0*/  STS [UR8+0xc], R4 ;  /* 0x00000c04ff007988 */ /* 0x0005e20008000808 */
[----:B-1----:R-:W-:-:S05]  /*0ef0*/  LOP3.LUT R2, R2, 0xf, R5, 0xb8, !PT ;  /* 0x0000000f02027812 */ /* 0x002fca00078eb805 */
[----:B------:R2:W-:Y:S02]  /*0f00*/  STS [UR8+0x1c], R2 ;  /* 0x00001c02ff007988 */ /* 0x0005e40008000808 */
.L_x_39:
[----:B------:R-:W-:Y:S05]  /*0f10*/  @P2 BRA `(.L_x_41) ;  /* 0x00000000001c2947 */ /* 0x000fea0003800000 */
[----:B-12---:R-:W1:Y:S02]  /*0f20*/  LDS R2, [UR8+0x34] ;  /* 0x00003408ff027984 */ /* 0x006e640008000800 */
[----:B-1----:R-:W-:-:S05]  /*0f30*/  LOP3.LUT R2, R2, 0x7, RZ, 0xb8, !PT ;  /* 0x0000000702027812 */ /* 0x002fca00078eb8ff */
[----:B------:R1:W-:Y:S02]  /*0f40*/  STS [UR8+0x34], R2 ;  /* 0x00003402ff007988 */ /* 0x0003e40008000808 */
.L_x_40:
[----:B------:R-:W-:Y:S05]  /*0f50*/  @P2 BRA `(.L_x_42) ;  /* 0x00000000001c2947 */ /* 0x000fea0003800000 */
[----:B-12---:R-:W1:Y:S02]  /*0f60*/  LDS R2, [UR8+0x34] ;  /* 0x00003408ff027984 */ /* 0x006e640008000800 */
[----:B-1----:R-:W-:-:S05]  /*0f70*/  LOP3.LUT R2, R2, 0x38, RZ, 0xb8, !PT ;  /* 0x0000003802027812 */ /* 0x002fca00078eb8ff */
[----:B------:R1:W-:Y:S02]  /*0f80*/  STS [UR8+0x34], R2 ;  /* 0x00003402ff007988 */ /* 0x0003e40008000808 */
.L_x_41:
[----:B------:R-:W-:Y:S05]  /*0f90*/  @P2 BRA `(.L_x_43) ;  /* 0x00000000001c2947 */ /* 0x000fea0003800000 */
[----:B-12---:R-:W1:Y:S02]  /*0fa0*/  LDS R2, [UR8+0x8] ;  /* 0x00000808ff027984 */ /* 0x006e640008000800 */
[----:B-1----:R-:W-:-:S05]  /*0fb0*/  LOP3.LUT R2, R2, 0x780, RZ, 0xb8, !PT ;  /* 0x0000078002027812 */ /* 0x002fca00078eb8ff */
[----:B------:R1:W-:Y:S02]  /*0fc0*/  STS [UR8+0x8], R2 ;  /* 0x00000802ff007988 */ /* 0x0003e40008000808 */
.L_x_42:
[----:B------:R-:W-:Y:S05]  /*0fd0*/  @P2 BRA `(.L_x_44) ;  /* 0x0000000000282947 */ /* 0x000fea0003800000 */
[----:B-12---:R-:W1:Y:S02]  /*0fe0*/  LDS R2, [UR8+0x8] ;  /* 0x00000808ff027984 */ /* 0x006e640008000800 */
[----:B-1----:R-:W-:-:S05]  /*0ff0*/  LOP3.LUT R2, R2, 0x1800, RZ, 0xb8, !PT ;  /* 0x0000180002027812 */ /* 0x002fca00078eb8ff */
[----:B------:R1:W-:Y:S02]  /*1000*/  STS [UR8+0x8], R2 ;  /* 0x00000802ff007988 */ /* 0x0003e40008000808 */
.L_x_43:
[----:B------:R-:W-:Y:S05]  /*1010*/  @P2 BREAK B4 ;  /* 0x0000000000042942 */ /* 0x000fea0003800000 */
[----:B------:R-:W-:Y:S05]  /*1020*/  @P2 BRA `(.L_x_45) ;  /* 0x0000000000242947 */ /* 0x000fea0003800000 */
[----:B-12---:R-:W1:Y:S01]  /*1030*/  LDS R2, [UR8+0x8] ;  /* 0x00000808ff027984 */ /* 0x006e620008000800 */
[----:B---3--:R-:W-:-:S05]  /*1040*/  IMAD.MOV.U32 R5, RZ, RZ, 0x6000 ;  /* 0x00006000ff057424 */ /* 0x008fca00078e00ff */
[----:B-1----:R-:W-:-:S04]  /*1050*/  LOP3.LUT R2, R2, 0x6000, R5, 0xd8, !PT ;  /* 0x0000600002027812 */ /* 0x002fc800078ed805 */
[----:B------:R-:W-:-:S05]  /*1060*/  LOP3.LUT R2, R2, 0x400000, RZ, 0xb8, !PT ;  /* 0x0040000002027812 */ /* 0x000fca00078eb8ff */
[----:B------:R1:W-:Y:S02]  /*1070*/  STS [UR8+0x8], R2 ;  /* 0x00000802ff007988 */ /* 0x0003e40008000808 */
.L_x_44:
[----:B------:R-:W-:Y:S05]  /*1080*/  BSYNC B4 ;  /* 0x0000000000047941 */ /* 0x000fea0003800000 */
.L_x_35:
[----:B-12---:R-:W1:Y:S02]  /*1090*/  @!P2 LDS R2, [UR8+0x8] ;  /* 0x00000808ff02a984 */ /* 0x006e640008000800 */
[----:B-1----:R-:W-:-:S05]  /*10a0*/  @!P2 LOP3.LUT R2, R2, 0x8000, RZ, 0xb8, !PT ;  /* 0x000080000202a812 */ /* 0x002fca00078eb8ff */
[----:B------:R1:W-:Y:S02]  /*10b0*/  @!P2 STS [UR8+0x8], R2 ;  /* 0x00000802ff00a988 */ /* 0x0003e40008000808 */
.L_x_45:
[----:B------:R-:W-:Y:S05]  /*10c0*/  BSYNC B3 ;  /* 0x0000000000037941 */ /* 0x000fea0003800000 */
.L_x_34:
[----:B------:R-:W-:Y:S05]  /*10d0*/  WARPSYNC.ALL ;  /* 0x0000000000007948 */ /* 0x000fea0003800000 */
[----:B------:R1:W-:Y:S01]  /*10e0*/  STL [R1], RZ ;  /* 0x000000ff01007387 */ /* 0x0003e20000100800 */
[----:B------:R-:W-:Y:S01]  /*10f0*/  UIADD3 UR6, UR6, 0x100, URZ ;  /* 0x0000010006067890 */ /* 0x000fe2000fffe03f */
[----:B------:R-:W-:Y:S02]  /*1100*/  ISETP.GE.AND P1, PT, R12, 0x1, PT ;  /* 0x000000010c00780c */ /* 0x000fe40003f26270 */
[----:B------:R-:W-:Y:S01]  /*1110*/  CS2R R24, SRZ ;  /* 0x0000000000187805 */ /* 0x000fe2000001ff00 */
[----:B------:R1:W-:Y:S01]  /*1120*/  STL [R1+0x4], RZ ;  /* 0x000004ff01007387 */ /* 0x0003e20000100800 */
[----:B------:R-:W-:Y:S01]  /*1130*/  UIADD3 UR16, UP0, UR6, UR16, URZ ;  /* 0x0000001006107290 */ /* 0x000fe2000ff1e03f */
[----:B------:R-:W-:-:S02]  /*1140*/  CS2R R26, SRZ ;  /* 0x00000000001a7805 */ /* 0x000fc4000001ff00 */
[----:B------:R-:W-:Y:S01]  /*1150*/  CS2R R28, SRZ ;  /* 0x00000000001c7805 */ /* 0x000fe2000001ff00 */
[----:B------:R1:W-:Y:S01]  /*1160*/  STL [R1+0x8], RZ ;  /* 0x000008ff01007387 */ /* 0x0003e20000100800 */
[----:B------:R-:W-:Y:S01]  /*1170*/  ULEA.HI.X.SX32 UR17, UR6, UR17, 0x1, UP0 ;  /* 0x0000001106117291 */ /* 0x000fe200080f0e3f */
[----:B------:R-:W-:Y:S02]  /*1180*/  CS2R R30, SRZ ;  /* 0x00000000001e7805 */ /* 0x000fe4000001ff00 */
[----:B------:R-:W-:Y:S01]  /*1190*/  CS2R R32, SRZ ;  /* 0x0000000000207805 */ /* 0x000fe2000001ff00 */
[----:B------:R1:W-:Y:S01]  /*11a0*/  STL [R1+0xc], RZ ;  /* 0x00000cff01007387 */ /* 0x0003e20000100800 */
[----:B------:R-:W-:Y:S02]  /*11b0*/  CS2R R34, SRZ ;  /* 0x0000000000227805 */ /* 0x000fe4000001ff00 */
[----:B------:R-:W-:Y:S02]  /*11c0*/  CS2R R36, SRZ ;  /* 0x0000000000247805 */ /* 0x000fe4000001ff00 */
[----:B------:R-:W-:Y:S01]  /*11d0*/  CS2R R38, SRZ ;  /* 0x0000000000267805 */ /* 0x000fe2000001ff00 */
[----:B------:R1:W-:Y:S01]  /*11e0*/  STL [R1+0x10], RZ ;  /* 0x000010ff01007387 */ /* 0x0003e20000100800 */
[----:B------:R-:W-:-:S02]  /*11f0*/  CS2R R40, SRZ ;  /* 0x0000000000287805 */ /* 0x000fc4000001ff00 */
        /* <DEDUP_REMOVED lines=52> */
[----:B------:R-:W-:Y:S01]  /*1540*/  CS2R R120, SRZ ;  /* 0x0000000000787805 */ /* 0x000fe2000001ff00 */
[----:B------:R1:W-:Y:S04]  /*1550*/  STL [R1+0x48], RZ ;  /* 0x000048ff01007387 */ /* 0x0003e80000100800 */
        /* <DEDUP_REMOVED lines=108> */
[----:B------:R1:W-:Y:S01]  /*1c20*/  STL [R1+0x1fc], RZ ;  /* 0x0001fcff01007387 */ /* 0x0003e20000100800 */
[----:B------:R-:W-:Y:S05]  /*1c30*/  @P0 BRA `(.L_x_46) ;  /* 0x0000000000300947 */ /* 0x000fea0003800000 */
[----:B-12---:R-:W1:Y:S01]  /*1c40*/  S2R R2, SR_LANEID ;  /* 0x0000000000027919 */ /* 0x006e620000000000 */
[----:B------:R-:W-:Y:S05]  /*1c50*/  WARPSYNC.ALL ;  /* 0x0000000000007948 */ /* 0x000fea0003800000 */
[----:B-1----:R-:W-:-:S05]  /*1c60*/  IMAD.SHL.U32 R2, R2, 0x4, RZ ;  /* 0x0000000402027824 */ /* 0x002fca00078e00ff */
[----:B------:R-:W1:Y:S01]  /*1c70*/  LDS R9, [R2+UR8] ;  /* 0x0000000802097984 */ /* 0x000e620008000800 */
[----:B---34-:R-:W-:Y:S01]  /*1c80*/  IADD3 R4, P3, R2, UR16, RZ ;  /* 0x0000001002047c10 */ /* 0x018fe2000ff7e0ff */
[----:B------:R-:W-:-:S04]  /*1c90*/  UMOV UR4, UR16 ;  /* 0x0000001000047c82 */ /* 0x000fc80008000000 */
[----:B------:R-:W-:Y:S01]  /*1ca0*/  IMAD.X R5, RZ, RZ, UR17, P3 ;  /* 0x00000011ff057e24 */ /* 0x000fe200098e06ff */
[----:B------:R-:W-:-:S04]  /*1cb0*/  UMOV UR5, UR17 ;  /* 0x0000001100057c82 */ /* 0x000fc80008000000 */
[----:B-1----:R1:W5:Y:S01]  /*1cc0*/  ATOMG.E.EXCH.STRONG.GPU PT, RZ, [R4], R9 ;  /* 0x0000000904ff73a8 */ /* 0x00236200041ee100 */
[----:B------:R-:W-:-:S04]  /*1cd0*/  DEPBAR {5,4,3,2,1,0} ;  /* 0x0000003f0000791a */ /* 0x000fc80000000000 */
[----:B------:R1:W-:Y:S01]  /*1ce0*/  UTMACCTL.IV [UR4] ;  /* 0x00000000040079b9 */ /* 0x0003e20008000000 */
[----:B------:R-:W-:Y:S01]  /*1cf0*/  NOP ;  /* 0x0000000000007918 */ /* 0x000fe20000000000 */
.L_x_46:
[----:B------:R-:W-:Y:S05]  /*1d00*/  @P0 BRA `(.L_x_47) ;  /* 0x00000000000c0947 */ /* 0x000fea0003800000 */
[----:B------:R0:W-:Y:S01]  /*1d10*/  UTMACMDFLUSH ;  /* 0x00000000000079b7 */ /* 0x0001e20000000000 */
[----:B------:R-:W-:Y:S05]  /*1d20*/  @P0 BRA `(.L_x_47) ;  /* 0x0000000000040947 */ /* 0x000fea0003800000 */
[----:B------:R-:W-:-:S04]  /*1d30*/  DEPBAR.LE SB0, 0x0 ;  /* 0x000080000000791a */ /* 0x000fc80000000000 */
.L_x_47:
[----:B------:R-:W-:Y:S05]  /*1d40*/  WARPSYNC.ALL ;  /* 0x0000000000007948 */ /* 0x000fea0003800000 */
[----:B-----5:R-:W-:Y:S01]  /*1d50*/  BAR.SYNC.DEFER_BLOCKING 0x0 ;  /* 0x0000000000007b1d */ /* 0x020fe20000010000 */
[----:B------:R-:W-:Y:S01]  /*1d60*/  USHF.L.U32 UR11, UR26, 0x8, URZ ;  /* 0x000000081a0b7899 */ /* 0x000fe2000800063f */
[----:B------:R-:W-:Y:S01]  /*1d70*/  CS2R R122, SRZ ;  /* 0x00000000007a7805 */ /* 0x000fe2000001ff00 */
[----:B------:R-:W-:Y:S01]  /*1d80*/  USHF.L.U32 UR23, UR25, 0x7, URZ ;  /* 0x0000000719177899 */ /* 0x000fe2000800063f */
[----:B------:R-:W-:Y:S02]  /*1d90*/  CS2R R124, SRZ ;  /* 0x00000000007c7805 */ /* 0x000fe4000001ff00 */
[----:B------:R-:W-:Y:S01]  /*1da0*/  CS2R R126, SRZ ;  /* 0x00000000007e7805 */ /* 0x000fe2000001ff00 */
[----:B------:R-:W-:Y:S01]  /*1db0*/  VOTEU.ALL UP0, P2 ;  /* 0x00000000003f7886 */ /* 0x000fe20001000000 */
[----:B-1----:R-:W-:Y:S01]  /*1dc0*/  UMOV UR4, 0x1 ;  /* 0x0000000100047882 */ /* 0x002fe20000000000 */
[----:B------:R-:W-:-:S02]  /*1dd0*/  CS2R R128, SRZ ;  /* 0x0000000000807805 */ /* 0x000fc4000001ff00 */
[----:B------:R-:W-:Y:S02]  /*1de0*/  CS2R R130, SRZ ;  /* 0x0000000000827805 */ /* 0x000fe4000001ff00 */
[----:B------:R-:W-:Y:S01]  /*1df0*/  CS2R R132, SRZ ;  /* 0x0000000000847805 */ /* 0x000fe2000001ff00 */
[----:B------:R-:W-:-:S04]  /*1e00*/  @!UP0 UIADD3 UR4, -UR4, 0x100000, URZ ;  /* 0x0010000004048890 */ /* 0x000fc8000fffe13f */
[----:B------:R-:W-:Y:S02]  /*1e10*/  @!UP0 USHF.L.U32 UR5, UR4, 0xb, URZ ;  /* 0x0000000b04058899 */ /* 0x000fe4000800063f */
[----:B------:R-:W-:Y:S01]  /*1e20*/  @!UP0 USHF.L.U32 UR4, UR4, 0x1, URZ ;  /* 0x0000000104048899 */ /* 0x000fe2000800063f */
[----:B------:R-:W-:Y:S01]  /*1e30*/  CS2R R134, SRZ ;  /* 0x0000000000867805 */ /* 0x000fe2000001ff00 */
[----:B------:R-:W-:Y:S01]  /*1e40*/  VOTEU.ALL UP0, P2 ;  /* 0x00000000003f7886 */ /* 0x000fe20001000000 */
[----:B------:R-:W-:Y:S02]  /*1e50*/  CS2R R136, SRZ ;  /* 0x0000000000887805 */ /* 0x000fe4000001ff00 */
[----:B------:R-:W-:Y:S02]  /*1e60*/  CS2R R138, SRZ ;  /* 0x00000000008a7805 */ /* 0x000fe4000001ff00 */
[----:B------:R-:W-:Y:S02]  /*1e70*/  CS2R R140, SRZ ;  /* 0x00000000008c7805 */ /* 0x000fe4000001ff00 */
[----:B------:R-:W-:-:S02]  /*1e80*/  CS2R R142, SRZ ;  /* 0x00000000008e7805 */ /* 0x000fc4000001ff00 */
[----:B------:R-:W-:Y:S02]  /*1e90*/  CS2R R144, SRZ ;  /* 0x0000000000907805 */ /* 0x000fe4000001ff00 */
[----:B------:R-:W-:Y:S02]  /*1ea0*/  CS2R R146, SRZ ;  /* 0x0000000000927805 */ /* 0x000fe4000001ff00 */
[----:B------:R-:W-:Y:S02]  /*1eb0*/  CS2R R148, SRZ ;  /* 0x0000000000947805 */ /* 0x000fe4000001ff00 */
[----:B------:R-:W-:Y:S01]  /*1ec0*/  CS2R R150, SRZ ;  /* 0x0000000000967805 */ /* 0x000fe2000001ff00 */
[----:B------:R-:W1:Y:S02]  /*1ed0*/  FENCE.VIEW.ASYNC.S ;  /* 0x00000000000073c6 */ /* 0x000e640000000000 */
[----:B-1----:R1:W1:Y:S01]  /*1ee0*/  @!UP0 SYNCS.EXCH.64 URZ, [UR8+0x3000], UR4 ;  /* 0x00300004083f85b2 */ /* 0x0022620008000100 */
[----:B------:R-:W-:Y:S05]  /*1ef0*/  @!P1 BRA `(.L_x_48) ;  /* 0x0000001800509947 */ /* 0x000fea0003800000 */
[----:B------:R2:W-:Y:S01]  /*1f00*/  STL [R1], RZ ;  /* 0x000000ff01007387 */ /* 0x0005e20000100800 */
[----:B-1----:R-:W-:Y:S01]  /*1f10*/  UIADD3 UR4, UR8, 0x2000, URZ ;  /* 0x0000200008047890 */ /* 0x002fe2000fffe03f */
[----:B------:R-:W-:Y:S01]  /*1f20*/  CS2R R24, SRZ ;  /* 0x0000000000187805 */ /* 0x000fe2000001ff00 */
[----:B------:R-:W-:Y:S01]  /*1f30*/  USHF.R.U32.HI UR6, URZ, 0x4, UR8 ;  /* 0x000000043f067899 */ /* 0x000fe20008011608 */
[----:B------:R2:W-:Y:S01]  /*1f40*/  STL [R1+0x4], RZ ;  /* 0x000004ff01007387 */ /* 0x0005e20000100800 */
[----:B------:R-:W-:Y:S01]  /*1f50*/  USHF.R.U32.HI UR4, URZ, 0x4, UR4 ;  /* 0x000000043f047899 */ /* 0x000fe20008011604 */
[----:B------:R-:W-:Y:S01]  /*1f60*/  CS2R R26, SRZ ;  /* 0x00000000001a7805 */ /* 0x000fe2000001ff00 */
[----:B------:R-:W-:Y:S01]  /*1f70*/  USGXT.U32 UR6, UR6, 0xe ;  /* 0x0000000e0606789a */ /* 0x000fe20008000000 */
[----:B------:R2:W-:Y:S01]  /*1f80*/  STL [R1+0x8], RZ ;  /* 0x000008ff01007387 */ /* 0x0005e20000100800 */
[----:B------:R-:W-:Y:S01]  /*1f90*/  USGXT.U32 UR4, UR4, 0xe ;  /* 0x0000000e0404789a */ /* 0x000fe20008000000 */
[----:B------:R-:W-:-:S02]  /*1fa0*/  CS2R R28, SRZ ;  /* 0x00000000001c7805 */ /* 0x000fc4000001ff00 */
[----:B------:R-:W-:Y:S01]  /*1fb0*/  CS2R R30, SRZ ;  /* 0x00000000001e7805 */ /* 0x000fe2000001ff00 */
[----:B------:R2:W-:Y:S01]  /*1fc0*/  STL [R1+0xc], RZ ;  /* 0x00000cff01007387 */ /* 0x0005e20000100800 */
[----:B------:R-:W-:Y:S02]  /*1fd0*/  CS2R R32, SRZ ;  /* 0x0000000000207805 */ /* 0x000fe4000001ff00 */
[----:B------:R-:W-:Y:S02]  /*1fe0*/  CS2R R34, SRZ ;  /* 0x0000000000227805 */ /* 0x000fe4000001ff00 */
[----:B------:R-:W-:Y:S01]  /*1ff0*/  CS2R R36, SRZ ;  /* 0x0000000000247805 */ /* 0x000fe2000001ff00 */
[----:B------:R2:W-:Y:S01]  /*2000*/  STL [R1+0x10], RZ ;  /* 0x000010ff01007387 */ /* 0x0005e20000100800 */
[----:B------:R-:W-:Y:S02]  /*2010*/  CS2R R38, SRZ ;  /* 0x0000000000267805 */ /* 0x000fe4000001ff00 */
        /* <DEDUP_REMOVED lines=75> */
[----:B------:R-:W-:Y:S01]  /*24d0*/  UMOV UR12, 0xffffff80 ;  /* 0xffffff80000c7882 */ /* 0x000fe20000000000 */
[----:B------:R-:W-:Y:S01]  /*24e0*/  UMOV UR13, 0x3fffffef ;  /* 0x3fffffef000d7882 */ /* 0x000fe20000000000 */
[----:B------:R-:W-:Y:S01]  /*24f0*/  UMOV UR5, URZ ;  /* 0x0000003f00057c82 */ /* 0x000fe20008000000 */
[----:B------:R2:W-:Y:S01]  /*2500*/  STL [R1+0x60], RZ ;  /* 0x000060ff01007387 */ /* 0x0005e20000100800 */
[----:B------:R-:W-:Y:S01]  /*2510*/  UIADD3.64 UR12, UR4, -UR12, URZ ;  /* 0x8000000c040c7297 */ /* 0x000fe2000fffe03f */
[----:B------:R-:W-:Y:S02]  /*2520*/  UMOV UR22, URZ ;  /* 0x0000003f00167c82 */ /* 0x000fe40008000000 */
[----:B------:R2:W-:Y:S01]  /*2530*/  STL [R1+0x64], RZ ;  /* 0x000064ff01007387 */ /* 0x0005e20000100800 */
[----:B------:R-:W-:Y:S01]  /*2540*/  UMOV UR30, UR6 ;  /* 0x00000006001e7c82 */ /* 0x000fe20008000000 */
[----:B------:R-:W-:-:S02]  /*2550*/  UMOV UR31, 0xc0000010 ;  /* 0xc0000010001f7882 */ /* 0x000fc40000000000 */
        /* <DEDUP_REMOVED lines=101> */
[----:B------:R2:W-:Y:S02]  /*2bb0*/  STL [R1+0x1fc], RZ ;  /* 0x0001fcff01007387 */ /* 0x0005e40000100800 */
.L_x_50:
[----:B------:R-:W-:Y:S01]  /*2bc0*/  BAR.SYNC.DEFER_BLOCKING 0x0 ;  /* 0x0000000000007b1d */ /* 0x000fe20000010000 */
[----:B------:R-:W-:Y:S01]  /*2bd0*/  ELECT P0, URZ, PT ;  /* 0x00000000003f782f */ /* 0x000fe20003800000 */
[----:B--2---:R-:W-:Y:S01]  /*2be0*/  @!P2 IMAD.MOV.U32 R2, RZ, RZ, 0x3000 ;  /* 0x00003000ff02a424 */ /* 0x004fe200078e00ff */
[----:B------:R-:W-:Y:S02]  /*2bf0*/  ELECT P1, URZ, PT ;  /* 0x00000000003f782f */ /* 0x000fe40003820000 */
[C---:B------:R-:W-:Y:S01]  /*2c00*/  ISETP.LT.U32.AND P0, PT, R3.reuse, 0x20, P0 ;  /* 0x000000200300780c */ /* 0x040fe20000701070 */
[----:B------:R-:W-:Y:S01]  /*2c10*/  UMOV UR10, UR22 ;  /* 0x00000016000a7c82 */ /* 0x000fe20008000000 */
[----:B------:R-:W-:-:S11]  /*2c20*/  ISETP.LT.U32.AND P1, PT, R3, 0x20, P1 ;  /* 0x000000200300780c */ /* 0x000fd60000f21070 */
[----:B------:R-:W-:Y:S01]  /*2c30*/  VOTEU.ANY UP0, P0 ;  /* 0x00000000003f7886 */ /* 0x000fe20000000100 */
[----:B------:R-:W-:Y:S01]  /*2c40*/  VOTEU.ANY UP2, P0 ;  /* 0x00000000003f7886 */ /* 0x000fe20000040100 */
[----:B------:R-:W-:Y:S01]  /*2c50*/  VOTEU.ANY UP1, P1 ;  /* 0x00000000003f7886 */ /* 0x000fe20000820100 */
[----:B------:R-:W-:Y:S02]  /*2c60*/  VOTEU.ANY UP3, P1 ;  /* 0x00000000003f7886 */ /* 0x000fe40000860100 */
[----:B------:R-:W-:Y:S02]  /*2c70*/  @UP0 UIADD3 UR20, UR8, 0x2000, URZ ;  /* 0x0000200008140890 */ /* 0x000fe4000fffe03f */
[----:B------:R1:W-:Y:S01]  /*2c80*/  @!P2 SYNCS.ARRIVE.TRANS64 RZ, [UR8+0x3000], R2 ;  /* 0x00300002ffffa9a7 */ /* 0x0003e20008000008 */
[----:B------:R-:W-:Y:S01]  /*2c90*/  @UP0 UIADD3 UR21, UR8, 0x3000, URZ ;  /* 0x0000300008150890 */ /* 0x000fe2000fffe03f */
[----:B------:R-:W-:Y:S01]  /*2ca0*/  @UP0 UMOV UR6, UR24 ;  /* 0x0000001800060c82 */ /* 0x000fe20008000000 */
[----:B------:R-:W-:Y:S01]  /*2cb0*/  @UP0 UMOV UR7, UR27 ;  /* 0x0000001b00070c82 */ /* 0x000fe20008000000 */
[----:B------:R-:W-:Y:S01]  /*2cc0*/  BAR.SYNC.DEFER_BLOCKING 0x0 ;  /* 0x0000000000007b1d */ /* 0x000fe20000010000 */
[----:B------:R-:W-:Y:S01]  /*2cd0*/  @UP1 UIADD3 UR9, UR8, 0x3000, URZ ;  /* 0x0000300008091890 */ /* 0x000fe2000fffe03f */
[----:B-1----:R-:W-:-:S04]  /*2ce0*/  SHF.L.U32 R2, R0, 0x1f, RZ ;  /* 0x0000001f00027819 */ /* 0x002fc800000006ff */
[----:B------:R-:W-:Y:S01]  /*2cf0*/  @UP1 UMOV UR14, UR18 ;  /* 0x00000012000e1c82 */ /* 0x000fe20008000000 */
[----:B------:R-:W-:Y:S01]  /*2d00*/  @UP1 UMOV UR15, UR19 ;  /* 0x00000013000f1c82 */ /* 0x000fe20008000000 */
[----:B------:R1:W-:Y:S01]  /*2d10*/  @UP2 UTMALDG.2D [UR20], [UR6] ;  /* 0x00000014060025b4 */ /* 0x0003e20008008000 */
[----:B------:R2:W-:Y:S06]  /*2d20*/  MEMBAR.ALL.CTA ;  /* 0x0000000000007992 */ /* 0x0005ec0000008000 */
[----:B--2---:R-:W2:Y:S02]  /*2d30*/  FENCE.VIEW.ASYNC.S ;  /* 0x00000000000073c6 */ /* 0x004ea40000000000 */
[----:B--2---:R-:W-:Y:S06]  /*2d40*/  BAR.SYNC.DEFER_BLOCKING 0x0 ;  /* 0x0000000000007b1d */ /* 0x004fec0000010000 */
[----:B------:R1:W-:Y:S02]  /*2d50*/  @UP3 UTMALDG.2D [UR8], [UR14] ;  /* 0x000000080e0035b4 */ /* 0x0003e40008008000 */
[----:B------:R-:W-:Y:S06]  /*2d60*/  BAR.SYNC.DEFER_BLOCKING 0x0 ;  /* 0x0000000000007b1d */ /* 0x000fec0000010000 */
[----:B------:R-:W2:Y:S02]  /*2d70*/  SYNCS.PHASECHK.TRANS64.TRYWAIT P0, [UR8+0x3000], R2 ;  /* 0x00300002ff0075a7 */ /* 0x000ea40008000148 */
[----:B-12---:R-:W-:Y:S05]  /*2d80*/  @!P0 BRA `(.L_x_49) ;  /* 0x00000024006c8947 */ /* 0x006fea0003800000 */
.L_x_51:
[----:B------:R-:W-:Y:S01]  /*2d90*/  STL.64 [R1+0x268], R150 ;  /* 0x0002689601007387 */ /* 0x000fe20000100a00 */
[----:B------:R-:W-:Y:S01]  /*2da0*/  UMOV UR28, UR4 ;  /* 0x00000004001c7c82 */ /* 0x000fe20008000000 */
[----:B------:R-:W-:Y:S01]  /*2db0*/  UMOV UR29, 0xc0000010 ;  /* 0xc0000010001d7882 */ /* 0x000fe20000000000 */
[----:B------:R-:W-:Y:S01]  /*2dc0*/  UMOV UR14, UR30 ;  /* 0x0000001e000e7c82 */ /* 0x000fe20008000000 */
[----:B------:R-:W-:Y:S01]  /*2dd0*/  STL.64 [R1+0x260], R148 ;  /* 0x0002609401007387 */ /* 0x000fe20000100a00 */
[----:B------:R-:W-:Y:S01]  /*2de0*/  UMOV UR15, UR31 ;  /* 0x0000001f000f7c82 */ /* 0x000fe20008000000 */
[----:B------:R-:W1:Y:S02]  /*2df0*/  LDC R2, c[0x0][0x230] ;  /* 0x00008c00ff027b82 */ /* 0x000e640000000800 */
[----:B------:R-:W-:Y:S04]  /*2e00*/  STL.64 [R1+0x258], R146 ;  /* 0x0002589201007387 */ /* 0x000fe80000100a00 */
        /* <DEDUP_REMOVED lines=10> */
[----:B------:R2:W-:Y:S04]  /*2eb0*/  STL.64 [R1+0x200], R124 ;  /* 0x0002007c01007387 */ /* 0x0005e80000100a00 */
[----:B--2---:R-:W2:Y:S04]  /*2ec0*/  LDL.LU.64 R124, [R1] ;  /* 0x00000000017c7983 */ /* 0x004ea80000300a00 */
[----:B------:R-:W2:Y:S04]  /*2ed0*/  LDL.LU.64 R126, [R1+0x8] ;  /* 0x00000800017e7983 */ /* 0x000ea80000300a00 */
        /* <DEDUP_REMOVED lines=61> */
[----:B------:R-:W2:Y:S02]  /*32b0*/  LDL.LU.64 R250, [R1+0x1f8] ;  /* 0x0001f80001fa7983 */ /* 0x000ea40000300a00 */
[----:B--2---:R-:W-:-:S06]  /*32c0*/  WARPGROUP.ARRIVE ;  /* 0x00000000000079c5 */ /* 0x004fcc0000000000 */
[----:B------:R-:W-:Y:S03]  /*32d0*/  QGMMA.64x256x32.F32.E4M3.E4M3 R124, gdesc[UR28], R124, gsb0 ;  /* 0x03e000001c7c79f3 */ /* 0x000fe6000800087c */
[----:B------:R-:W-:Y:S02]  /*32e0*/  WARPGROUP.DEPBAR.LE gsb0, 0x0 ;  /* 0x00008000000079c5 */ /* 0x000fe40000010000 */
[----:B------:R-:W-:Y:S04]  /*32f0*/  STL.64 [R1], R124 ;  /* 0x0000007c01007387 */ /* 0x000fe80000100a00 */
        /* <DEDUP_REMOVED lines=63> */
[----:B--2---:R-:W2:Y:S04]  /*36f0*/  LDL.LU.64 R150, [R1+0x268] ;  /* 0x0002680001967983 */ /* 0x004ea80000300a00 */
        /* <DEDUP_REMOVED lines=12> */
[----:B------:R-:W2:Y:S01]  /*37c0*/  LDL.LU.64 R124, [R1+0x200] ;  /* 0x00020000017c7983 */ /* 0x000ea20000300a00 */
[----:B------:R-:W-:Y:S01]  /*37d0*/  UIADD3 UR22, UR22, 0x20, URZ ;  /* 0x0000002016167890 */ /* 0x000fe2000fffe03f */
[----:B------:R-:W-:-:S05]  /*37e0*/  LOP3.LUT R0, R0, 0x1, RZ, 0x3c, !PT ;  /* 0x0000000100007812 */ /* 0x000fca00078e3cff */
[----:B-1----:R-:W-:Y:S01]  /*37f0*/  ISETP.LE.AND P0, PT, R2, UR22, PT ;  /* 0x0000001602007c0c */ /* 0x002fe2000bf03270 */
[----:B--2---:R-:W-:-:S06]  /*3800*/  WARPGROUP.ARRIVE ;  /* 0x00000000000079c5 */ /* 0x004fcc0000000000 */
[----:B------:R-:W-:Y:S03]  /*3810*/  QGMMA.64x256x32.F32.E4M3.E4M3 R24, gdesc[UR12], R24, gsb0 ;  /* 0x03e000000c1879f3 */ /* 0x000fe60008000818 */
[----:B------:R-:W-:-:S03]  /*3820*/  WARPGROUP.DEPBAR.LE gsb0, 0x0 ;  /* 0x00008000000079c5 */ /* 0x000fc60000010000 */
[----:B------:R-:W-:Y:S05]  /*3830*/  @!P0 BRA `(.L_x_50) ;  /* 0xfffffff000e08947 */ /* 0x000fea000383ffff */
.L_x_48:
[----:B------:R5:W-:Y:S04]  /*3840*/  STL [R1+0x20c], R148 ;  /* 0x00020c9401007387 */ /* 0x000be80000100800 */
[----:B---3--:R-:W3:Y:S01]  /*3850*/  LDL.LU R5, [R1+0x4] ;  /* 0x0000040001057983 */ /* 0x008ee20000300800 */
[----:B-1----:R-:W-:Y:S06]  /*3860*/  BAR.SYNC.DEFER_BLOCKING 0x0 ;  /* 0x0000000000007b1d */ /* 0x002fec0000010000 */
[----:B-----5:R-:W3:Y:S04]  /*3870*/  LDL.LU R148, [R1] ;  /* 0x0000000001947983 */ /* 0x020ee80000300800 */
[----:B------:R1:W-:Y:S04]  /*3880*/  STL [R1+0x208], R149 ;  /* 0x0002089501007387 */ /* 0x0003e80000100800 */
[----:B-1----:R-:W5:Y:S01]  /*3890*/  LDL.LU R149, [R1+0x8] ;  /* 0x0000080001957983 */ /* 0x002f620000300800 */
[----:B------:R-:W1:Y:S03]  /*38a0*/  @!P2 SYNCS.CCTL.IV [UR8+0x3000] ;  /* 0x00300000ff00a9b1 */ /* 0x000e660008000008 */
[----:B--2---:R-:W5:Y:S04]  /*38b0*/  LDL.LU R2, [R1+0xc] ;  /* 0x00000c0001027983 */ /* 0x004f680000300800 */
[----:B------:R2:W-:Y:S04]  /*38c0*/  STL [R1+0x204], R150 ;  /* 0x0002049601007387 */ /* 0x0005e80000100800 */
[----:B--2---:R-:W2:Y:S04]  /*38d0*/  LDL.LU R150, [R1+0x10] ;  /* 0x0000100001967983 */ /* 0x004ea80000300800 */
[----:B------:R-:W2:Y:S04]  /*38e0*/  LDL.LU R0, [R1+0x14] ;  /* 0x0000140001007983 */ /* 0x000ea80000300800 */
[----:B------:R4:W-:Y:S04]  /*38f0*/  STL [R1+0x200], R151 ;  /* 0x0002009701007387 */ /* 0x0009e80000100800 */
[----:B----4-:R-:W4:Y:S04]  /*3900*/  LDL.LU R151, [R1+0x18] ;  /* 0x0000180001977983 */ /* 0x010f280000300800 */
[----:B------:R-:W4:Y:S04]  /*3910*/  LDL.LU R4, [R1+0x1c] ;  /* 0x00001c0001047983 */ /* 0x000f280000300800 */
        /* <DEDUP_REMOVED lines=117> */
[----:B------:R-:W4:Y:S01]  /*4070*/  LDL.LU R193, [R1+0x1f4] ;  /* 0x0001f40001c17983 */ /* 0x000f220000300800 */
[----:B---3--:R-:W-:-:S03]  /*4080*/  F2FP.SATFINITE.E4M3.F32.PACK_AB_MERGE_C R5, R5, R148, RZ ;  /* 0x000000940505723e */ /* 0x008fc600048070ff */
[----:B------:R-:W3:Y:S01]  /*4090*/  LDL.LU R195, [R1+0x1f8] ;  /* 0x0001f80001c37983 */ /* 0x000ee20000300800 */
[----:B-----5:R-:W-:-:S03]  /*40a0*/  F2FP.SATFINITE.E4M3.F32.PACK_AB_MERGE_C R2, R2, R149, RZ ;  /* 0x000000950202723e */ /* 0x020fc600048070ff */
[----:B------:R-:W3:Y:S01]  /*40b0*/  LDL.LU R194, [R1+0x1fc] ;  /* 0x0001fc0001c27983 */ /* 0x000ee20000300800 */
[----:B--2---:R-:W-:-:S03]  /*40c0*/  F2FP.SATFINITE.E4M3.F32.PACK_AB_MERGE_C R0, R0, R150, RZ ;  /* 0x000000960000723e */ /* 0x004fc600048070ff */
[----:B------:R-:W2:Y:S01]  /*40d0*/  LDL.LU R148, [R1+0x20c] ;  /* 0x00020c0001947983 */ /* 0x000ea20000300800 */
[----:B----4-:R-:W-:-:S03]  /*40e0*/  F2FP.SATFINITE.E4M3.F32.PACK_AB_MERGE_C R4, R4, R151, RZ ;  /* 0x000000970404723e */ /* 0x010fc600048070ff */
[----:B------:R-:W2:Y:S04]  /*40f0*/  LDL.LU R149, [R1+0x208] ;  /* 0x0002080001957983 */ /* 0x000ea80000300800 */
[----:B------:R-:W4:Y:S04]  /*4100*/  LDL.LU R150, [R1+0x204] ;  /* 0x0002040001967983 */ /* 0x000f280000300800 */
[----:B------:R-:W4:Y:S01]  /*4110*/  LDL.LU R151, [R1+0x200] ;  /* 0x0002000001977983 */ /* 0x000f220000300800 */
[----:B------:R-:W-:Y:S02]  /*4120*/  F2FP.SATFINITE.E4M3.F32.PACK_AB_MERGE_C R6, R6, R7, RZ ;  /* 0x000000070606723e */ /* 0x000fe400048070ff */
[----:B------:R-:W-:-:S02]  /*4130*/  ELECT P0, URZ, PT ;  /* 0x00000000003f782f */ /* 0x000fc40003800000 */
[----:B------:R-:W-:Y:S01]  /*4140*/  F2FP.SATFINITE.E4M3.F32.PACK_AB_MERGE_C R24, R25, R24, RZ ;  /* 0x000000181918723e */ /* 0x000fe200048070ff */
[----:B------:R-:W5:Y:S01]  /*4150*/  S2R R7, SR_TID.X ;  /* 0x0000000000077919 */ /* 0x000f620000002100 */
[----:B------:R-:W-:Y:S01]  /*4160*/  F2FP.SATFINITE.E4M3.F32.PACK_AB_MERGE_C R26, R27, R26, RZ ;  /* 0x0000001a1b1a723e */ /* 0x000fe200048070ff */
[----:B------:R-:W-:Y:S01]  /*4170*/  UMOV UR14, UR23 ;  /* 0x00000017000e7c82 */ /* 0x000fe20008000000 */
[----:B------:R-:W-:Y:S02]  /*4180*/  F2FP.SATFINITE.E4M3.F32.PACK_AB_MERGE_C R8, R8, R3, RZ ;  /* 0x000000030808723e */ /* 0x000fe400048070ff */
[----:B------:R-:W-:Y:S02]  /*4190*/  F2FP.SATFINITE.E4M3.F32.PACK_AB_MERGE_C R28, R29, R28, RZ ;  /* 0x0000001c1d1c723e */ /* 0x000fe400048070ff */
[----:B------:R-:W-:Y:S02]  /*41a0*/  F2FP.SATFINITE.E4M3.F32.PACK_AB_MERGE_C R30, R31, R30, RZ ;  /* 0x0000001e1f1e723e */ /* 0x000fe400048070ff */
[----:B------:R-:W-:-:S02]  /*41b0*/  F2FP.SATFINITE.E4M3.F32.PACK_AB_MERGE_C R88, R89, R88, RZ ;  /* 0x000000585958723e */ /* 0x000fc400048070ff */
[----:B------:R-:W-:Y:S02]  /*41c0*/  F2FP.SATFINITE.E4M3.F32.PACK_AB_MERGE_C R90, R91, R90, RZ ;  /* 0x0000005a5b5a723e */ /* 0x000fe400048070ff */
[----:B------:R-:W-:Y:S02]  /*41d0*/  F2FP.SATFINITE.E4M3.F32.PACK_AB_MERGE_C R92, R93, R92, RZ ;  /* 0x0000005c5d5c723e */ /* 0x000fe400048070ff */
        /* <DEDUP_REMOVED lines=8> */
[----:B------:R-:W-:Y:S01]  /*4260*/  F2FP.SATFINITE.E4M3.F32.PACK_AB_MERGE_C R98, R99, R98, RZ ;  /* 0x000000626362723e */ /* 0x000fe200048070ff */
[C---:B-----5:R-:W-:Y:S01]  /*4270*/  IMAD.SHL.U32 R25, R7.reuse, 0x40, RZ ;  /* 0x0000004007197824 */ /* 0x060fe200078e00ff */
[C---:B------:R-:W-:Y:S01]  /*4280*/  LOP3.LUT R3, R7.reuse, 0x7f, RZ, 0xc0, !PT ;  /* 0x0000007f07037812 */ /* 0x040fe200078ec0ff */
[----:B------:R-:W-:Y:S01]  /*4290*/  IMAD.SHL.U32 R27, R7, 0x2, RZ ;  /* 0x00000002071b7824 */ /* 0x000fe200078e00ff */
[----:B------:R-:W-:-:S02]  /*42a0*/  F2FP.SATFINITE.E4M3.F32.PACK_AB_MERGE_C R163, R163, R226, RZ ;  /* 0x000000e2a3a3723e */ /* 0x000fc400048070ff */
[----:B------:R-:W-:Y:S02]  /*42b0*/  LOP3.LUT R25, R25, 0x1800, RZ, 0xc0, !PT ;  /* 0x0000180019197812 */ /* 0x000fe400078ec0ff */
[----:B------:R-:W-:Y:S02]  /*42c0*/  LOP3.LUT R27, R27, 0x6, RZ, 0xc0, !PT ;  /* 0x000000061b1b7812 */ /* 0x000fe400078ec0ff */
[----:B------:R-:W-:Y:S02]  /*42d0*/  F2FP.SATFINITE.E4M3.F32.PACK_AB_MERGE_C R164, R164, R225, RZ ;  /* 0x000000e1a4a4723e */ /* 0x000fe400048070ff */
[----:B------:R-:W-:Y:S02]  /*42e0*/  ISETP.LT.U32.AND P0, PT, R3, 0x40, P0 ;  /* 0x000000400300780c */ /* 0x000fe40000701070 */
[----:B------:R-:W-:Y:S02]  /*42f0*/  F2FP.SATFINITE.E4M3.F32.PACK_AB_MERGE_C R100, R101, R100, RZ ;  /* 0x000000646564723e */ /* 0x000fe400048070ff */
[----:B------:R-:W-:-:S02]  /*4300*/  F2FP.SATFINITE.E4M3.F32.PACK_AB_MERGE_C R102, R103, R102, RZ ;  /* 0x000000666766723e */ /* 0x000fc400048070ff */
[----:B------:R-:W-:Y:S02]  /*4310*/  F2FP.SATFINITE.E4M3.F32.PACK_AB_MERGE_C R165, R165, R224, RZ ;  /* 0x000000e0a5a5723e */ /* 0x000fe400048070ff */
[----:B------:R-:W-:Y:S02]  /*4320*/  F2FP.SATFINITE.E4M3.F32.PACK_AB_MERGE_C R11, R11, R250, RZ ;  /* 0x000000fa0b0b723e */ /* 0x000fe400048070ff */
[----:B------:R-:W-:Y:S02]  /*4330*/  F2FP.SATFINITE.E4M3.F32.PACK_AB_MERGE_C R12, R12, R249, RZ ;  /* 0x000000f90c0c723e */ /* 0x000fe400048070ff */
[----:B------:R-:W-:Y:S01]  /*4340*/  F2FP.SATFINITE.E4M3.F32.PACK_AB_MERGE_C R13, R13, R248, RZ ;  /* 0x000000f80d0d723e */ /* 0x000fe200048070ff */
[----:B------:R-:W-:Y:S01]  /*4350*/  VOTEU.ANY UP0, P0 ;  /* 0x00000000003f7886 */ /* 0x000fe20000000100 */
[----:B------:R-:W-:Y:S01]  /*4360*/  F2FP.SATFINITE.E4M3.F32.PACK_AB_MERGE_C R166, R166, R223, RZ ;  /* 0x000000dfa6a6723e */ /* 0x000fe200048070ff */
[----:B------:R-:W-:Y:S01]  /*4370*/  VOTEU.ANY UP1, P0 ;  /* 0x00000000003f7886 */ /* 0x000fe20000020100 */
[----:B------:R-:W-:-:S02]  /*4380*/  F2FP.SATFINITE.E4M3.F32.PACK_AB_MERGE_C R14, R14, R247, RZ ;  /* 0x000000f70e0e723e */ /* 0x000fc400048070ff */
[----:B------:R-:W-:Y:S01]  /*4390*/  F2FP.SATFINITE.E4M3.F32.PACK_AB_MERGE_C R40, R41, R40, RZ ;  /* 0x000000282928723e */ /* 0x000fe200048070ff */
[----:B------:R-:W-:Y:S01]  /*43a0*/  @UP0 UMOV UR5, UR17 ;  /* 0x0000001100050c82 */ /* 0x000fe20008000000 */
        /* <DEDUP_REMOVED lines=92> */
[----:B------:R-:W-:Y:S02]  /*4970*/  LOP3.LUT R196, R7, 0x1c, RZ, 0xc0, !PT ;  /* 0x0000001c07c47812 */ /* 0x000fe400078ec0ff */
[----:B------:R-:W-:-:S03]  /*4980*/  SHF.R.U32.HI R7, RZ, 0x5, R7 ;  /* 0x00000005ff077819 */ /* 0x000fc60000011607 */
[----:B------:R-:W-:Y:S01]  /*4990*/  IMAD R25, R196, 0x20, R25 ;  /* 0x00000020c4197824 */ /* 0x000fe200078e0219 */
[----:B---3--:R-:W-:Y:S01]  /*49a0*/  F2FP.SATFINITE.E4M3.F32.PACK_AB_MERGE_C R194, R194, R195, RZ ;  /* 0x000000c3c2c2723e */ /* 0x008fe200048070ff */
[----:B------:R-:W-:Y:S01]  /*49b0*/  IMAD R196, R196, 0x4, R27 ;  /* 0x00000004c4c47824 */ /* 0x000fe200078e021b */
[----:B------:R-:W-:-:S03]  /*49c0*/  R2UR UR4, R7 ;  /* 0x00000000070472ca */ /* 0x000fc600000e0000 */
[----:B------:R-:W-:Y:S01]  /*49d0*/  IMAD.IADD R25, R25, 0x1, R196 ;  /* 0x0000000119197824 */ /* 0x000fe200078e02c4 */
[----:B-1----:R-:W-:Y:S01]  /*49e0*/  BAR.SYNC.DEFER_BLOCKING 0x0 ;  /* 0x0000000000007b1d */ /* 0x002fe20000010000 */
[----:B--2---:R-:W-:-:S03]  /*49f0*/  F2FP.SATFINITE.E4M3.F32.PACK_AB_MERGE_C R148, R149, R148, RZ ;  /* 0x000000949594723e */ /* 0x004fc600048070ff */
[----:B------:R-:W-:-:S05]  /*4a00*/  LOP3.LUT R3, R25, 0x10, RZ, 0x3c, !PT ;  /* 0x0000001019037812 */ /* 0x000fca00078e3cff */
[----:B------:R-:W-:Y:S01]  /*4a10*/  ULOP3.LUT UR4, UR4, 0x1, URZ, 0xc0, !UPT ;  /* 0x0000000104047892 */ /* 0x000fe2000f8ec03f */
[----:B----4-:R-:W-:-:S03]  /*4a20*/  F2FP.SATFINITE.E4M3.F32.PACK_AB_MERGE_C R150, R151, R150, RZ ;  /* 0x000000969796723e */ /* 0x010fc600048070ff */
[----:B------:R-:W-:Y:S02]  /*4a30*/  ULEA UR13, UR4, UR11, 0x7 ;  /* 0x0000000b040d7291 */ /* 0x000fe4000f8e383f */
[----:B------:R-:W-:-:S03]  /*4a40*/  ULEA UR12, UR4, UR8, 0xe ;  /* 0x00000008040c7291 */ /* 0x000fc6000f8e703f */
[----:B------:R-:W-:Y:S01]  /*4a50*/  @UP0 UMOV UR4, UR16 ;  /* 0x0000001000040c82 */ /* 0x000fe20008000000 */
[----:B------:R1:W-:Y:S04]  /*4a60*/  STS.U16 [R25+UR8], R5 ;  /* 0x0000000519007988 */ /* 0x0003e80008000408 */
[----:B------:R-:W-:Y:S04]  /*4a70*/  STS.U16 [R25+UR8+0x400], R2 ;  /* 0x0004000219007988 */ /* 0x000fe80008000408 */
[----:B------:R-:W-:Y:S01]  /*4a80*/  STS.U16 [R25+UR8+0x8], R0 ;  /* 0x0000080019007988 */ /* 0x000fe20008000408 */
[----:B-1----:R-:W-:-:S03]  /*4a90*/  LOP3.LUT R5, R25, 0x20, RZ, 0x3c, !PT ;  /* 0x0000002019057812 */ /* 0x002fc600078e3cff */
[----:B------:R-:W-:Y:S04]  /*4aa0*/  STS.U16 [R25+UR8+0x408], R4 ;  /* 0x0004080419007988 */ /* 0x000fe80008000408 */
        /* <DEDUP_REMOVED lines=12> */
[----:B------:R-:W-:Y:S04]  /*4b70*/  STS.U16 [R3+UR8], R6 ;  /* 0x0000000603007988 */ /* 0x000fe80008000408 */
        /* <DEDUP_REMOVED lines=14> */
[----:B------:R1:W-:Y:S04]  /*4c60*/  STS.U16 [R3+UR8+0x6408], R102 ;  /* 0x0064086603007988 */ /* 0x0003e80008000408 */
[----:B------:R-:W-:Y:S04]  /*4c70*/  STS.U16 [R5+UR8], R11 ;  /* 0x0000000b05007988 */ /* 0x000fe80008000408 */
        /* <DEDUP_REMOVED lines=52> */
[----:B-1----:R-:W-:-:S02]  /*4fc0*/  LOP3.LUT R5, R25, 0x60, RZ, 0x3c, !PT ;  /* 0x0000006019057812 */ /* 0x002fc400078e3cff */
[----:B------:R-:W-:Y:S01]  /*4fd0*/  LOP3.LUT R25, R25, 0x70, RZ, 0x3c, !PT ;  /* 0x0000007019197812 */ /* 0x000fe200078e3cff */
        /* <DEDUP_REMOVED lines=45> */
[----:B------:R-:W-:Y:S01]  /*52b0*/  STS.U16 [R25+UR8+0x6408], R150 ;  /* 0x0064089619007988 */ /* 0x000fe20008000408 */
[----:B------:R1:W-:Y:S06]  /*52c0*/  MEMBAR.ALL.CTA ;  /* 0x0000000000007992 */ /* 0x0003ec0000008000 */
[----:B-1----:R-:W1:Y:S02]  /*52d0*/  FENCE.VIEW.ASYNC.S ;  /* 0x00000000000073c6 */ /* 0x002e640000000000 */
[----:B-1----:R-:W-:Y:S06]  /*52e0*/  BAR.SYNC.DEFER_BLOCKING 0x0 ;  /* 0x0000000000007b1d */ /* 0x002fec0000010000 */
[----:B------:R1:W-:Y:S01]  /*52f0*/  @UP1 UTMASTG.2D [UR12], [UR4] ;  /* 0x0000000c040013b5 */ /* 0x0003e20008008000 */
[----:B------:R0:W-:Y:S01]  /*5300*/  UTMACMDFLUSH ;  /* 0x00000000000079b7 */ /* 0x0001e20000000000 */
[----:B------:R-:W-:-:S04]  /*5310*/  DEPBAR.LE SB0, 0x0 ;  /* 0x000080000000791a */ /* 0x000fc80000000000 */
[----:B------:R-:W-:Y:S06]  /*5320*/  BAR.SYNC.DEFER_BLOCKING 0x0 ;  /* 0x0000000000007b1d */ /* 0x000fec0000010000 */
[----:B-1----:R-:W-:Y:S05]  /*5330*/  EXIT ;  /* 0x000000000000794d */ /* 0x002fea0003800000 */
.L_x_49:
[----:B------:R-:W1:Y:S02]  /*5340*/  SYNCS.PHASECHK.TRANS64.TRYWAIT P0, [UR8+0x3000], R2 ;  /* 0x00300002ff0075a7 */ /* 0x000e640008000148 */
[----:B-1----:R-:W-:Y:S05]  /*5350*/  @!P0 BRA `(.L_x_49) ;  /* 0xfffffffc00f88947 */ /* 0x002fea000383ffff */
[----:B------:R-:W-:Y:S05]  /*5360*/  BRA `(.L_x_51) ;  /* 0xffffffd800887947 */ /* 0x000fea000383ffff */
.L_x_52:
[----:B------:R-:W-:-:S00]  /*5370*/  BRA `(.L_x_52) ;  /* 0xfffffffc00fc7947 */ /* 0x000fc0000383ffff */
[----:B------:R-:W-:-:S00]  /*5380*/  NOP ;  /* 0x0000000000007918 */ /* 0x000fc00000000000 */
[----:B------:R-:W-:-:S00]  /*5390*/  NOP ;  /* 0x0000000000007918 */ /* 0x000fc00000000000 */
[----:B------:R-:W-:-:S00]  /*53a0*/  NOP ;  /* 0x0000000000007918 */ /* 0x000fc00000000000 */
[----:B------:R-:W-:-:S00]  /*53b0*/  NOP ;  /* 0x0000000000007918 */ /* 0x000fc00000000000 */
[----:B------:R-:W-:-:S00]  /*53c0*/  NOP ;  /* 0x0000000000007918 */ /* 0x000fc00000000000 */
[----:B------:R-:W-:-:S00]  /*53d0*/  NOP ;  /* 0x0000000000007918 */ /* 0x000fc00000000000 */
[----:B------:R-:W-:-:S00]  /*53e0*/  NOP ;  /* 0x0000000000007918 */ /* 0x000fc00000000000 */
[----:B------:R-:W-:-:S00]  /*53f0*/  NOP ;  /* 0x0000000000007918 */ /* 0x000fc00000000000 */
.L_x_53:


//--------------------- .nv.shared.gluon_wgmma    --------------------------
	.section	.nv.shared.gluon_wgmma,"aw",@nobits
	.sectionflags	@""
	.align	16
	.zero		1024


//--------------------- .nv.shared.reserved.0     --------------------------
	.section	.nv.shared.reserved.0,"aw",@nobits
	.weak		__nv_reservedSMEM_offset_0_alias
	.size		__nv_reservedSMEM_offset_0_alias, 0, 0
	.other		__nv_reservedSMEM_offset_0_alias,@"STO_CUDA_RESERVED_SHARED STV_DEFAULT"
__nv_reservedSMEM_offset_0_alias:
	.zero		0


//--------------------- .nv.constant0.gluon_wgmma --------------------------
	.section	.nv.constant0.gluon_wgmma,"a",@progbits
	.sectionflags	@""
	.align	4
.nv.constant0.gluon_wgmma:
	.zero		608


//--------------------- SYMBOLS --------------------------

	.type		.nv.reservedSmem.offset0,@object
	.size		.nv.reservedSmem.offset0,0x4
